def matmul_kernel(
    a_ptr,
    b_ptr,
    c_ptr,
    M,
    N,
    K,
    stride_am,
    stride_ak,
    stride_bk,
    stride_bn,
    stride_cm,
    stride_cn,
    BLOCK_M: tl.constexpr,
    BLOCK_N: tl.constexpr,
    BLOCK_K: tl.constexpr,
    GROUP_M: tl.constexpr,
):
    pid = tl.program_id(axis=0)
    num_pid_m = tl.cdiv(M, BLOCK_M)
    num_pid_n = tl.cdiv(N, BLOCK_N)
    num_pid_in_group = GROUP_M * num_pid_n
    group_id = pid // num_pid_in_group
    first_pid_m = group_id * GROUP_M
    group_size_m = min(num_pid_m - first_pid_m, GROUP_M)
    pid_m = first_pid_m + ((pid % num_pid_in_group) % group_size_m)
    pid_n = (pid % num_pid_in_group) // group_size_m

    offs_am = (pid_m * BLOCK_M + tl.arange(0, BLOCK_M)) % M
    offs_bn = (pid_n * BLOCK_N + tl.arange(0, BLOCK_N)) % N
    offs_k = tl.arange(0, BLOCK_K)
    a_ptrs = a_ptr + offs_am[:, None] * stride_am + offs_k[None, :] * stride_ak
    b_ptrs = b_ptr + offs_k[:, None] * stride_bk + offs_bn[None, :] * stride_bn

    acc = tl.zeros((BLOCK_M, BLOCK_N), dtype=tl.float32)
    for kk in range(0, tl.cdiv(K, BLOCK_K)):
        a = tl.load(a_ptrs, mask=offs_k[None, :] < K - kk * BLOCK_K, other=0.0)
        b = tl.load(b_ptrs, mask=offs_k[:, None] < K - kk * BLOCK_K, other=0.0)
        acc = tl.dot(a, b, acc)
        a_ptrs += BLOCK_K * stride_ak
        b_ptrs += BLOCK_K * stride_bk

    c = acc.to(c_ptr.dtype.element_ty)
    offs_cm = pid_m * BLOCK_M + tl.arange(0, BLOCK_M)
    offs_cn = pid_n * BLOCK_N + tl.arange(0, BLOCK_N)
    c_ptrs = c_ptr + offs_cm[:, None] * stride_cm + offs_cn[None, :] * stride_cn
    mask = (offs_cm[:, None] < M) & (offs_cn[None, :] < N)
    tl.store(c_ptrs, c, mask=mask)

# config = {"BLOCK_K": 32, "BLOCK_M": 64, "BLOCK_N": 128, "GROUP_M": 8, "arch": "sm_90", "dtype": "fp8e5m2", "num_ctas": 1, "num_stages": 3, "num_warps": 2}
# arch = sm_90


// ===== COMPILED SASS (sm_90a) =====

	.target	sm_90a

	.elftype	@"ET_EXEC"


//--------------------- .note.nv.tkinfo           --------------------------
	.section	.note.nv.tkinfo,"",@"SHT_NOTE"
	.sectionflags	@"SHF_NOTE_NV_TKINFO"
	.tkinfo
        /*0018*/ 	.word	0x00000002
        /*0030*/ 	.string	""
        /*0030*/ 	.string	"ptxas"
        /*0030*/ 	.string	"Cuda compilation tools, release 13.0, V13.0.88"
        /*0030*/ 	.string	"Build cuda_13.0.r13.0/compiler.36424714_0"
        /*0030*/ 	.string	"-v  -suppress-debug-info  -lineinfo  -arch sm_90a "



//--------------------- .note.nv.cuinfo           --------------------------
	.section	.note.nv.cuinfo,"",@"SHT_NOTE"
	.sectionflags	@"SHF_NOTE_NV_CUINFO"
        /*0018*/ 	.short	0x0002
        /*001a*/ 	.short	0x005a
        /*001c*/ 	.short	0x0082
	.zero		2


//--------------------- .nv.info                  --------------------------
	.section	.nv.info,"",@"SHT_CUDA_INFO"
	.align	4


	//----- nvinfo : EIATTR_REGCOUNT
	.align		4
        /*0000*/ 	.byte	0x04, 0x2f
        /*0002*/ 	.short	(.L_1 - .L_0)
	.align		4
.L_0:
        /*0004*/ 	.word	index@(matmul_kernel)
        /*0008*/ 	.word	0x000000ff


	//----- nvinfo : EIATTR_FRAME_SIZE
	.align		4
.L_1:
        /*000c*/ 	.byte	0x04, 0x11
        /*000e*/ 	.short	(.L_3 - .L_2)
	.align		4
.L_2:
        /*0010*/ 	.word	index@(matmul_kernel)
        /*0014*/ 	.word	0x000001a8


	//----- nvinfo : EIATTR_MIN_STACK_SIZE
	.align		4
.L_3:
        /*0018*/ 	.byte	0x04, 0x12
        /*001a*/ 	.short	(.L_5 - .L_4)
	.align		4
.L_4:
        /*001c*/ 	.word	index@(matmul_kernel)
        /*0020*/ 	.word	0x000001a8
.L_5:


//--------------------- .nv.compat                --------------------------
	.section	.nv.compat,"",@"SHT_CUDA_COMPAT_INFO"
	.align	4
        /*0000*/ 	.byte	0x02, 0x09, 0x01, 0x00, 0x02, 0x02, 0x02, 0x00, 0x02, 0x05, 0x05, 0x00, 0x03, 0x07, 0x01, 0x01
        /*0010*/ 	.byte	0x02, 0x03, 0x00, 0x00, 0x02, 0x06, 0x01, 0x00, 0x04, 0x0b, 0x08, 0x00, 0x00, 0x00, 0x00, 0x00
        /*0020*/ 	.byte	0x00, 0x00, 0x00, 0x00


//--------------------- .nv.info.matmul_kernel    --------------------------
	.section	.nv.info.matmul_kernel,"",@"SHT_CUDA_INFO"
	.sectionflags	@""
	.align	4


	//----- nvinfo : EIATTR_CUDA_API_VERSION
	.align		4
        /*0000*/ 	.byte	0x04, 0x37
        /*0002*/ 	.short	(.L_7 - .L_6)
.L_6:
        /*0004*/ 	.word	0x00000082


	//----- nvinfo : EIATTR_KPARAM_INFO
	.align		4
.L_7:
        /*0008*/ 	.byte	0x04, 0x17
        /*000a*/ 	.short	(.L_9 - .L_8)
.L_8:
        /*000c*/ 	.word	0x00000000
        /*0010*/ 	.short	0x000d
        /*0012*/ 	.short	0x0048
        /*0014*/ 	.byte	0x00, 0xf4, 0x21, 0x00


	//----- nvinfo : EIATTR_KPARAM_INFO
	.align		4
.L_9:
        /*0018*/ 	.byte	0x04, 0x17
        /*001a*/ 	.short	(.L_11 - .L_10)
.L_10:
        /*001c*/ 	.word	0x00000000
        /*0020*/ 	.short	0x000c
        /*0022*/ 	.short	0x0040
        /*0024*/ 	.byte	0x00, 0xf4, 0x21, 0x00


	//----- nvinfo : EIATTR_KPARAM_INFO
	.align		4
.L_11:
        /*0028*/ 	.byte	0x04, 0x17
        /*002a*/ 	.short	(.L_13 - .L_12)
.L_12:
        /*002c*/ 	.word	0x00000000
        /*0030*/ 	.short	0x000b
        /*0032*/ 	.short	0x0038
        /*0034*/ 	.byte	0x00, 0xf0, 0x11, 0x00


	//----- nvinfo : EIATTR_KPARAM_INFO
	.align		4
.L_13:
        /*0038*/ 	.byte	0x04, 0x17
        /*003a*/ 	.short	(.L_15 - .L_14)
.L_14:
        /*003c*/ 	.word	0x00000000
        /*0040*/ 	.short	0x000a
        /*0042*/ 	.short	0x0034
        /*0044*/ 	.byte	0x00, 0xf0, 0x11, 0x00


	//----- nvinfo : EIATTR_KPARAM_INFO
	.align		4
.L_15:
        /*0048*/ 	.byte	0x04, 0x17
        /*004a*/ 	.short	(.L_17 - .L_16)
.L_16:
        /*004c*/ 	.word	0x00000000
        /*0050*/ 	.short	0x0009
        /*0052*/ 	.short	0x0030
        /*0054*/ 	.byte	0x00, 0xf0, 0x11, 0x00


	//----- nvinfo : EIATTR_KPARAM_INFO
	.align		4
.L_17:
        /*0058*/ 	.byte	0x04, 0x17
        /*005a*/ 	.short	(.L_19 - .L_18)
.L_18:
        /*005c*/ 	.word	0x00000000
        /*0060*/ 	.short	0x0008
        /*0062*/ 	.short	0x002c
        /*0064*/ 	.byte	0x00, 0xf0, 0x11, 0x00


	//----- nvinfo : EIATTR_KPARAM_INFO
	.align		4
.L_19:
        /*0068*/ 	.byte	0x04, 0x17
        /*006a*/ 	.short	(.L_21 - .L_20)
.L_20:
        /*006c*/ 	.word	0x00000000
        /*0070*/ 	.short	0x0007
        /*0072*/ 	.short	0x0028
        /*0074*/ 	.byte	0x00, 0xf0, 0x11, 0x00


	//----- nvinfo : EIATTR_KPARAM_INFO
	.align		4
.L_21:
        /*0078*/ 	.byte	0x04, 0x17
        /*007a*/ 	.short	(.L_23 - .L_22)
.L_22:
        /*007c*/ 	.word	0x00000000
        /*0080*/ 	.short	0x0006
        /*0082*/ 	.short	0x0024
        /*0084*/ 	.byte	0x00, 0xf0, 0x11, 0x00


	//----- nvinfo : EIATTR_KPARAM_INFO
	.align		4
.L_23:
        /*0088*/ 	.byte	0x04, 0x17
        /*008a*/ 	.short	(.L_25 - .L_24)
.L_24:
        /*008c*/ 	.word	0x00000000
        /*0090*/ 	.short	0x0005
        /*0092*/ 	.short	0x0020
        /*0094*/ 	.byte	0x00, 0xf0, 0x11, 0x00


	//----- nvinfo : EIATTR_KPARAM_INFO
	.align		4
.L_25:
        /*0098*/ 	.byte	0x04, 0x17
        /*009a*/ 	.short	(.L_27 - .L_26)
.L_26:
        /*009c*/ 	.word	0x00000000
        /*00a0*/ 	.short	0x0004
        /*00a2*/ 	.short	0x001c
        /*00a4*/ 	.byte	0x00, 0xf0, 0x11, 0x00


	//----- nvinfo : EIATTR_KPARAM_INFO
	.align		4
.L_27:
        /*00a8*/ 	.byte	0x04, 0x17
        /*00aa*/ 	.short	(.L_29 - .L_28)
.L_28:
        /*00ac*/ 	.word	0x00000000
        /*00b0*/ 	.short	0x0003
        /*00b2*/ 	.short	0x0018
        /*00b4*/ 	.byte	0x00, 0xf0, 0x11, 0x00


	//----- nvinfo : EIATTR_KPARAM_INFO
	.align		4
.L_29:
        /*00b8*/ 	.byte	0x04, 0x17
        /*00ba*/ 	.short	(.L_31 - .L_30)
.L_30:
        /*00bc*/ 	.word	0x00000000
        /*00c0*/ 	.short	0x0002
        /*00c2*/ 	.short	0x0010
        /*00c4*/ 	.byte	0x00, 0xf4, 0x21, 0x00


	//----- nvinfo : EIATTR_KPARAM_INFO
	.align		4
.L_31:
        /*00c8*/ 	.byte	0x04, 0x17
        /*00ca*/ 	.short	(.L_33 - .L_32)
.L_32:
        /*00cc*/ 	.word	0x00000000
        /*00d0*/ 	.short	0x0001
        /*00d2*/ 	.short	0x0008
        /*00d4*/ 	.byte	0x00, 0xf4, 0x21, 0x00


	//----- nvinfo : EIATTR_KPARAM_INFO
	.align		4
.L_33:
        /*00d8*/ 	.byte	0x04, 0x17
        /*00da*/ 	.short	(.L_35 - .L_34)
.L_34:
        /*00dc*/ 	.word	0x00000000
        /*00e0*/ 	.short	0x0000
        /*00e2*/ 	.short	0x0000
        /*00e4*/ 	.byte	0x00, 0xf4, 0x21, 0x00


	//----- nvinfo : EIATTR_SPARSE_MMA_MASK
	.align		4
.L_35:
        /*00e8*/ 	.byte	0x03, 0x50
        /*00ea*/ 	.short	0x0000


	//----- nvinfo : EIATTR_MAXREG_COUNT
	.align		4
        /*00ec*/ 	.byte	0x03, 0x1b
        /*00ee*/ 	.short	0x00ff


	//----- nvinfo : EIATTR_NUM_BARRIERS
	.align		4
        /*00f0*/ 	.byte	0x02, 0x4c
        /*00f2*/ 	.byte	0x01
	.zero		1


	//----- nvinfo : EIATTR_ANNOTATIONS
	.align		4
        /*00f4*/ 	.byte	0x04, 0x55
        /*00f6*/ 	.short	(.L_37 - .L_36)


	//   ....[0]....
.L_36:
        /*00f8*/ 	.word	0x00000001
        /*00fc*/ 	.byte	0x60, 0x09, 0x00, 0x00, 0x01, 0x00, 0x00, 0x00, 0x30, 0x4c, 0x00, 0x00, 0x01, 0x00, 0x00, 0x00
        /* <DEDUP_REMOVED lines=151> */
        /*0a7c*/ 	.byte	0x90, 0xa3, 0x00, 0x00


	//----- nvinfo : EIATTR_MERCURY_ISA_VERSION
	.align		4
.L_37:
        /*0a80*/ 	.byte	0x03, 0x5f
        /*0a82*/ 	.short	0x0101


	//----- nvinfo : EIATTR_EXIT_INSTR_OFFSETS
	.align		4
        /*0a84*/ 	.byte	0x04, 0x1c
        /*0a86*/ 	.short	(.L_39 - .L_38)


	//   ....[0]....
.L_38:
        /*0a88*/ 	.word	0x0000eea0


	//   ....[1]....
        /*0a8c*/ 	.word	0x0000eec0


	//----- nvinfo : EIATTR_REQNTID
	.align		4
.L_39:
        /*0a90*/ 	.byte	0x04, 0x10
        /*0a92*/ 	.short	(.L_41 - .L_40)
.L_40:
        /*0a94*/ 	.word	0x00000040
        /*0a98*/ 	.word	0x00000001
        /*0a9c*/ 	.word	0x00000001


	//----- nvinfo : EIATTR_CBANK_PARAM_SIZE
	.align		4
.L_41:
        /*0aa0*/ 	.byte	0x03, 0x19
        /*0aa2*/ 	.short	0x0050


	//----- nvinfo : EIATTR_PARAM_CBANK
	.align		4
        /*0aa4*/ 	.byte	0x04, 0x0a
        /*0aa6*/ 	.short	(.L_43 - .L_42)
	.align		4
.L_42:
        /*0aa8*/ 	.word	index@(.nv.constant0.matmul_kernel)
        /*0aac*/ 	.short	0x0210
        /*0aae*/ 	.short	0x0050


	//----- nvinfo : EIATTR_SW_WAR
	.align		4
.L_43:
        /*0ab0*/ 	.byte	0x04, 0x36
        /*0ab2*/ 	.short	(.L_45 - .L_44)
.L_44:
        /*0ab4*/ 	.word	0x00000008
.L_45:


//--------------------- .nv.callgraph             --------------------------
	.section	.nv.callgraph,"",@"SHT_CUDA_CALLGRAPH"
	.align	4
	.sectionentsize	8
	.align		4
        /*0000*/ 	.word	0x00000000
	.align		4
        /*0004*/ 	.word	0xffffffff
	.align		4
        /*0008*/ 	.word	0x00000000
	.align		4
        /*000c*/ 	.word	0xfffffffe
	.align		4
        /*0010*/ 	.word	0x00000000
	.align		4
        /*0014*/ 	.word	0xfffffffd
	.align		4
        /*0018*/ 	.word	0x00000000
	.align		4
        /*001c*/ 	.word	0xfffffffc


//--------------------- .text.matmul_kernel       --------------------------
	.section	.text.matmul_kernel,"ax",@progbits
	.align	128
        .global         matmul_kernel
        .type           matmul_kernel,@function
        .size           matmul_kernel,(.L_x_3 - matmul_kernel)
        .other          matmul_kernel,@"STO_CUDA_ENTRY STV_DEFAULT"
matmul_kernel:
.text.matmul_kernel:
[----:B------:R-:W0:Y:S08]  /*0000*/  LDC R1, c[0x0][0x28] ;  /* 0x00000a00ff017b82 */ /* 0x000e300000000800 */
[----:B------:R-:W1:Y:S01]  /*0010*/  LDC.64 R148, c[0x0][0x228] ;  /* 0x00008a00ff947b82 */ /* 0x000e620000000a00 */
[----:B------:R-:W2:Y:S01]  /*0020*/  S2R R5, SR_CTAID.X ;  /* 0x0000000000057919 */ /* 0x000ea20000002500 */
[----:B------:R-:W-:Y:S01]  /*0030*/  ULDC UR4, c[0x0][0x230] ;  /* 0x00008c0000047ab9 */ /* 0x000fe20000000800 */
[----:B0-----:R-:W-:Y:S01]  /*0040*/  VIADD R1, R1, 0xfffffe58 ;  /* 0xfffffe5801017836 */ /* 0x001fe20000000000 */
[----:B------:R-:W-:Y:S01]  /*0050*/  UIADD3 UR4, UR4, 0x1f, URZ ;  /* 0x0000001f04047890 */ /* 0x000fe2000fffe03f */
[----:B------:R-:W-:Y:S01]  /*0060*/  CS2R R28, SRZ ;  /* 0x00000000001c7805 */ /* 0x000fe2000001ff00 */
[----:B------:R-:W-:Y:S01]  /*0070*/  UMOV UR6, 0x400 ;  /* 0x0000040000067882 */ /* 0x000fe20000000000 */
[----:B------:R-:W-:Y:S01]  /*0080*/  ULDC.64 UR8, c[0x0][0x208] ;  /* 0x0000820000087ab9 */ /* 0x000fe20000000a00 */
[----:B------:R-:W0:Y:S01]  /*0090*/  S2UR UR7, SR_CgaCtaId ;  /* 0x00000000000779c3 */ /* 0x000e220000008800 */
[----:B------:R-:W-:Y:S01]  /*00a0*/  UISETP.GE.AND UP0, UPT, UR4, 0x20, UPT ;  /* 0x000000200400788c */ /* 0x000fe2000bf06270 */
[----:B------:R-:W-:-:S02]  /*00b0*/  CS2R R30, SRZ ;  /* 0x00000000001e7805 */ /* 0x000fc4000001ff00 */
[----:B------:R-:W-:Y:S02]  /*00c0*/  CS2R R24, SRZ ;  /* 0x0000000000187805 */ /* 0x000fe4000001ff00 */
[----:B------:R-:W-:Y:S02]  /*00d0*/  CS2R R26, SRZ ;  /* 0x00000000001a7805 */ /* 0x000fe4000001ff00 */
[----:B------:R-:W-:Y:S02]  /*00e0*/  CS2R R20, SRZ ;  /* 0x0000000000147805 */ /* 0x000fe4000001ff00 */
[----:B------:R-:W-:Y:S02]  /*00f0*/  CS2R R22, SRZ ;  /* 0x0000000000167805 */ /* 0x000fe4000001ff00 */
[----:B------:R-:W-:Y:S02]  /*0100*/  CS2R R16, SRZ ;  /* 0x0000000000107805 */ /* 0x000fe4000001ff00 */
[----:B------:R-:W-:-:S02]  /*0110*/  CS2R R18, SRZ ;  /* 0x0000000000127805 */ /* 0x000fc4000001ff00 */
[----:B------:R-:W-:Y:S02]  /*0120*/  CS2R R144, SRZ ;  /* 0x0000000000907805 */ /* 0x000fe4000001ff00 */
[----:B------:R-:W-:Y:S02]  /*0130*/  CS2R R146, SRZ ;  /* 0x0000000000927805 */ /* 0x000fe4000001ff00 */
[----:B------:R-:W-:Y:S02]  /*0140*/  CS2R R12, SRZ ;  /* 0x00000000000c7805 */ /* 0x000fe4000001ff00 */
[----:B------:R-:W-:Y:S02]  /*0150*/  CS2R R14, SRZ ;  /* 0x00000000000e7805 */ /* 0x000fe4000001ff00 */
[----:B------:R-:W-:Y:S02]  /*0160*/  CS2R R140, SRZ ;  /* 0x00000000008c7805 */ /* 0x000fe4000001ff00 */
[----:B------:R-:W-:-:S02]  /*0170*/  CS2R R142, SRZ ;  /* 0x00000000008e7805 */ /* 0x000fc4000001ff00 */
[----:B------:R-:W-:Y:S01]  /*0180*/  CS2R R136, SRZ ;  /* 0x0000000000887805 */ /* 0x000fe2000001ff00 */
[----:B-1----:R-:W-:Y:S01]  /*0190*/  VIADD R0, R149, 0x7f ;  /* 0x0000007f95007836 */ /* 0x002fe20000000000 */
[----:B------:R-:W-:Y:S02]  /*01a0*/  CS2R R138, SRZ ;  /* 0x00000000008a7805 */ /* 0x000fe4000001ff00 */
[----:B------:R-:W-:Y:S02]  /*01b0*/  CS2R R132, SRZ ;  /* 0x0000000000847805 */ /* 0x000fe4000001ff00 */
[----:B------:R-:W-:Y:S02]  /*01c0*/  CS2R R134, SRZ ;  /* 0x0000000000867805 */ /* 0x000fe4000001ff00 */
[----:B------:R-:W-:Y:S02]  /*01d0*/  CS2R R128, SRZ ;  /* 0x0000000000807805 */ /* 0x000fe4000001ff00 */
[----:B------:R-:W-:-:S02]  /*01e0*/  SHF.R.S32.HI R3, RZ, 0x1f, R0 ;  /* 0x0000001fff037819 */ /* 0x000fc40000011400 */
[----:B------:R-:W-:Y:S02]  /*01f0*/  CS2R R130, SRZ ;  /* 0x0000000000827805 */ /* 0x000fe4000001ff00 */
[----:B------:R-:W-:Y:S01]  /*0200*/  CS2R R124, SRZ ;  /* 0x00000000007c7805 */ /* 0x000fe2000001ff00 */
[----:B0-----:R-:W-:Y:S01]  /*0210*/  ULEA UR6, UR7, UR6, 0x18 ;  /* 0x0000000607067291 */ /* 0x001fe2000f8ec03f */
[----:B------:R-:W-:Y:S02]  /*0220*/  LEA.HI R3, R3, R0, RZ, 0x7 ;  /* 0x0000000003037211 */ /* 0x000fe400078f38ff */
[----:B------:R-:W-:Y:S02]  /*0230*/  CS2R R126, SRZ ;  /* 0x00000000007e7805 */ /* 0x000fe4000001ff00 */
[----:B--2---:R-:W-:Y:S02]  /*0240*/  IABS R8, R5 ;  /* 0x0000000500087213 */ /* 0x004fe40000000000 */
[----:B------:R-:W-:-:S02]  /*0250*/  CS2R R120, SRZ ;  /* 0x0000000000787805 */ /* 0x000fc4000001ff00 */
[----:B------:R-:W-:Y:S02]  /*0260*/  SHF.R.S32.HI R3, RZ, 0x7, R3 ;  /* 0x00000007ff037819 */ /* 0x000fe40000011403 */
[----:B------:R-:W-:Y:S02]  /*0270*/  CS2R R122, SRZ ;  /* 0x00000000007a7805 */ /* 0x000fe4000001ff00 */
[----:B------:R-:W-:Y:S02]  /*0280*/  CS2R R116, SRZ ;  /* 0x0000000000747805 */ /* 0x000fe4000001ff00 */
[----:B------:R-:W-:Y:S02]  /*0290*/  CS2R R118, SRZ ;  /* 0x0000000000767805 */ /* 0x000fe4000001ff00 */
[----:B------:R-:W-:Y:S01]  /*02a0*/  CS2R R112, SRZ ;  /* 0x0000000000707805 */ /* 0x000fe2000001ff00 */
[----:B------:R-:W-:Y:S01]  /*02b0*/  IMAD.SHL.U32 R4, R3, 0x8, RZ ;  /* 0x0000000803047824 */ /* 0x000fe200078e00ff */
[----:B------:R-:W-:-:S02]  /*02c0*/  CS2R R114, SRZ ;  /* 0x0000000000727805 */ /* 0x000fc4000001ff00 */
[----:B------:R-:W-:Y:S02]  /*02d0*/  CS2R R108, SRZ ;  /* 0x00000000006c7805 */ /* 0x000fe4000001ff00 */
[----:B------:R-:W-:Y:S02]  /*02e0*/  CS2R R110, SRZ ;  /* 0x00000000006e7805 */ /* 0x000fe4000001ff00 */
[----:B------:R-:W-:Y:S02]  /*02f0*/  CS2R R104, SRZ ;  /* 0x0000000000687805 */ /* 0x000fe4000001ff00 */
[-C--:B------:R-:W-:Y:S02]  /*0300*/  IABS R7, R4.reuse ;  /* 0x0000000400077213 */ /* 0x080fe40000000000 */
[----:B------:R-:W-:Y:S02]  /*0310*/  CS2R R106, SRZ ;  /* 0x00000000006a7805 */ /* 0x000fe4000001ff00 */
[----:B------:R-:W-:-:S02]  /*0320*/  IABS R10, R4 ;  /* 0x00000004000a7213 */ /* 0x000fc40000000000 */
[----:B------:R-:W-:Y:S01]  /*0330*/  CS2R R100, SRZ ;  /* 0x0000000000647805 */ /* 0x000fe2000001ff00 */
[----:B------:R-:W0:Y:S01]  /*0340*/  I2F.RP R0, R7 ;  /* 0x0000000700007306 */ /* 0x000e220000209400 */
        /* <DEDUP_REMOVED lines=13> */
[----:B------:R-:W-:Y:S01]  /*0420*/  CS2R R72, SRZ ;  /* 0x0000000000487805 */ /* 0x000fe2000001ff00 */
[----:B0-----:R-:W0:Y:S01]  /*0430*/  MUFU.RCP R0, R0 ;  /* 0x0000000000007308 */ /* 0x001e220000001000 */
        /* <DEDUP_REMOVED lines=14> */
[----:B------:R-:W-:Y:S01]  /*0520*/  CS2R R46, SRZ ;  /* 0x00000000002e7805 */ /* 0x000fe2000001ff00 */
[----:B0-----:R-:W-:-:S02]  /*0530*/  VIADD R2, R0, 0xffffffe ;  /* 0x0ffffffe00027836 */ /* 0x001fc40000000000 */
[----:B------:R-:W-:Y:S02]  /*0540*/  IMAD.MOV R0, RZ, RZ, -R10 ;  /* 0x000000ffff007224 */ /* 0x000fe400078e0a0a */
[----:B------:R0:W1:Y:S02]  /*0550*/  F2I.FTZ.U32.TRUNC.NTZ R3, R2 ;  /* 0x0000000200037305 */ /* 0x000064000021f000 */
[----:B0-----:R-:W-:Y:S02]  /*0560*/  IMAD.MOV.U32 R2, RZ, RZ, RZ ;  /* 0x000000ffff027224 */ /* 0x001fe400078e00ff */
[----:B-1----:R-:W-:-:S04]  /*0570*/  IMAD.MOV R6, RZ, RZ, -R3 ;  /* 0x000000ffff067224 */ /* 0x002fc800078e0a03 */
[----:B------:R-:W-:Y:S02]  /*0580*/  IMAD R9, R6, R7, RZ ;  /* 0x0000000706097224 */ /* 0x000fe400078e02ff */
[----:B------:R-:W-:Y:S02]  /*0590*/  IMAD.MOV.U32 R6, RZ, RZ, R8 ;  /* 0x000000ffff067224 */ /* 0x000fe400078e0008 */
[----:B------:R-:W-:-:S06]  /*05a0*/  IMAD.HI.U32 R3, R3, R9, R2 ;  /* 0x0000000903037227 */ /* 0x000fcc00078e0002 */
[----:B------:R-:W-:-:S04]  /*05b0*/  IMAD.HI.U32 R3, R3, R6, RZ ;  /* 0x0000000603037227 */ /* 0x000fc800078e00ff */
[----:B------:R-:W-:-:S05]  /*05c0*/  IMAD R0, R3, R0, R6 ;  /* 0x0000000003007224 */ /* 0x000fca00078e0206 */
[----:B------:R-:W-:-:S13]  /*05d0*/  ISETP.GT.U32.AND P1, PT, R7, R0, PT ;  /* 0x000000000700720c */ /* 0x000fda0003f24070 */
[----:B------:R-:W-:Y:S02]  /*05e0*/  @!P1 IMAD.IADD R0, R0, 0x1, -R7 ;  /* 0x0000000100009824 */ /* 0x000fe400078e0a07 */
[----:B------:R-:W-:Y:S01]  /*05f0*/  @!P1 VIADD R3, R3, 0x1 ;  /* 0x0000000103039836 */ /* 0x000fe20000000000 */
[----:B------:R-:W-:Y:S02]  /*0600*/  ISETP.NE.AND P1, PT, R4, RZ, PT ;  /* 0x000000ff0400720c */ /* 0x000fe40003f25270 */
[----:B------:R-:W-:Y:S02]  /*0610*/  ISETP.GE.U32.AND P0, PT, R0, R7, PT ;  /* 0x000000070000720c */ /* 0x000fe40003f06070 */
[----:B------:R-:W-:-:S04]  /*0620*/  LOP3.LUT R0, R5, R4, RZ, 0x3c, !PT ;  /* 0x0000000405007212 */ /* 0x000fc800078e3cff */
[----:B------:R-:W-:Y:S01]  /*0630*/  ISETP.GE.AND P2, PT, R0, RZ, PT ;  /* 0x000000ff0000720c */ /* 0x000fe20003f46270 */
[----:B------:R-:W-:-:S06]  /*0640*/  VIADD R0, R148, 0x3f ;  /* 0x0000003f94007836 */ /* 0x000fcc0000000000 */
[----:B------:R-:W-:-:S04]  /*0650*/  @P0 VIADD R3, R3, 0x1 ;  /* 0x0000000103030836 */ /* 0x000fc80000000000 */
[----:B------:R-:W-:Y:S01]  /*0660*/  IMAD.MOV.U32 R2, RZ, RZ, R3 ;  /* 0x000000ffff027224 */ /* 0x000fe200078e0003 */
[----:B------:R-:W-:-:S03]  /*0670*/  SHF.R.S32.HI R3, RZ, 0x1f, R0 ;  /* 0x0000001fff037819 */ /* 0x000fc60000011400 */
[----:B------:R-:W-:Y:S01]  /*0680*/  @!P2 IMAD.MOV R2, RZ, RZ, -R2 ;  /* 0x000000ffff02a224 */ /* 0x000fe200078e0a02 */
[----:B------:R-:W-:Y:S02]  /*0690*/  @!P1 LOP3.LUT R2, RZ, R4, RZ, 0x33, !PT ;  /* 0x00000004ff029212 */ /* 0x000fe400078e33ff */
[----:B------:R-:W-:-:S03]  /*06a0*/  LEA.HI R3, R3, R0, RZ, 0x6 ;  /* 0x0000000003037211 */ /* 0x000fc600078f30ff */
[----:B------:R-:W-:Y:S02]  /*06b0*/  IMAD.SHL.U32 R6, R2, 0x8, RZ ;  /* 0x0000000802067824 */ /* 0x000fe400078e00ff */
[----:B------:R-:W-:-:S03]  /*06c0*/  IMAD.MOV R2, RZ, RZ, -R2 ;  /* 0x000000ffff027224 */ /* 0x000fc600078e0a02 */
[----:B------:R-:W-:Y:S01]  /*06d0*/  LEA.HI.SX32 R3, R3, -R6, 0x1a ;  /* 0x8000000603037211 */ /* 0x000fe200078fd2ff */
[----:B------:R-:W-:-:S03]  /*06e0*/  IMAD R11, R4, R2, R5 ;  /* 0x00000002040b7224 */ /* 0x000fc600078e0205 */
[----:B------:R-:W-:-:S04]  /*06f0*/  VIMNMX R8, R3, 0x8, PT ;  /* 0x0000000803087848 */ /* 0x000fc80003fe0100 */
[-C--:B------:R-:W-:Y:S02]  /*0700*/  IABS R7, R8.reuse ;  /* 0x0000000800077213 */ /* 0x080fe40000000000 */
[----:B------:R-:W-:Y:S02]  /*0710*/  IABS R4, R8 ;  /* 0x0000000800047213 */ /* 0x000fe40000000000 */
[----:B------:R-:W0:Y:S08]  /*0720*/  I2F.RP R0, R7 ;  /* 0x0000000700007306 */ /* 0x000e300000209400 */
[----:B0-----:R-:W0:Y:S02]  /*0730*/  MUFU.RCP R0, R0 ;  /* 0x0000000000007308 */ /* 0x001e240000001000 */
[----:B0-----:R-:W-:-:S02]  /*0740*/  VIADD R3, R0, 0xffffffe ;  /* 0x0ffffffe00037836 */ /* 0x001fc40000000000 */
[----:B------:R-:W-:-:S04]  /*0750*/  IMAD.MOV R0, RZ, RZ, -R4 ;  /* 0x000000ffff007224 */ /* 0x000fc800078e0a04 */
[----:B------:R-:W0:Y:S02]  /*0760*/  F2I.FTZ.U32.TRUNC.NTZ R3, R3 ;  /* 0x0000000300037305 */ /* 0x000e24000021f000 */
[----:B0-----:R-:W-:-:S04]  /*0770*/  IMAD.MOV R9, RZ, RZ, -R3 ;  /* 0x000000ffff097224 */ /* 0x001fc800078e0a03 */
[----:B------:R-:W-:Y:S01]  /*0780*/  IMAD.MOV.U32 R2, RZ, RZ, R9 ;  /* 0x000000ffff027224 */ /* 0x000fe200078e0009 */
[----:B------:R-:W-:-:S03]  /*0790*/  IABS R9, R11 ;  /* 0x0000000b00097213 */ /* 0x000fc60000000000 */
[----:B------:R-:W-:Y:S02]  /*07a0*/  IMAD R5, R2, R7, RZ ;  /* 0x0000000702057224 */ /* 0x000fe400078e02ff */
[----:B------:R-:W-:-:S04]  /*07b0*/  IMAD.MOV.U32 R2, RZ, RZ, RZ ;  /* 0x000000ffff027224 */ /* 0x000fc800078e00ff */
[----:B------:R-:W-:Y:S01]  /*07c0*/  IMAD.HI.U32 R2, R3, R5, R2 ;  /* 0x0000000503027227 */ /* 0x000fe200078e0002 */
[----:B------:R-:W-:-:S04]  /*07d0*/  LOP3.LUT R3, R11, R8, RZ, 0x3c, !PT ;  /* 0x000000080b037212 */ /* 0x000fc800078e3cff */
[----:B------:R-:W-:Y:S01]  /*07e0*/  ISETP.GE.AND P2, PT, R3, RZ, PT ;  /* 0x000000ff0300720c */ /* 0x000fe20003f46270 */
[----:B------:R-:W-:-:S04]  /*07f0*/  IMAD.HI.U32 R2, R2, R9, RZ ;  /* 0x0000000902027227 */ /* 0x000fc800078e00ff */
[----:B------:R-:W-:-:S05]  /*0800*/  IMAD R0, R2, R0, R9 ;  /* 0x0000000002007224 */ /* 0x000fca00078e0209 */
[----:B------:R-:W-:-:S13]  /*0810*/  ISETP.GT.U32.AND P1, PT, R7, R0, PT ;  /* 0x000000000700720c */ /* 0x000fda0003f24070 */
[----:B------:R-:W-:Y:S02]  /*0820*/  @!P1 IMAD.IADD R0, R0, 0x1, -R7 ;  /* 0x0000000100009824 */ /* 0x000fe400078e0a07 */
[----:B------:R-:W-:Y:S01]  /*0830*/  @!P1 VIADD R2, R2, 0x1 ;  /* 0x0000000102029836 */ /* 0x000fe20000000000 */
[----:B------:R-:W-:Y:S02]  /*0840*/  ISETP.NE.AND P1, PT, R8, RZ, PT ;  /* 0x000000ff0800720c */ /* 0x000fe40003f25270 */
[----:B------:R-:W-:Y:S02]  /*0850*/  ISETP.GE.U32.AND P0, PT, R0, R7, PT ;  /* 0x000000070000720c */ /* 0x000fe40003f06070 */
[----:B------:R-:W0:Y:S11]  /*0860*/  S2R R0, SR_TID.X ;  /* 0x0000000000007919 */ /* 0x000e360000002100 */
[----:B------:R-:W-:Y:S01]  /*0870*/  @P0 VIADD R2, R2, 0x1 ;  /* 0x0000000102020836 */ /* 0x000fe20000000000 */
[----:B------:R-:W-:-:S03]  /*0880*/  PLOP3.LUT P0, PT, PT, PT, UP0, 0x80, 0x0 ;  /* 0x000000000000781c */ /* 0x000fc60003f0f008 */
[----:B------:R-:W-:Y:S01]  /*0890*/  @!P2 IMAD.MOV R2, RZ, RZ, -R2 ;  /* 0x000000ffff02a224 */ /* 0x000fe200078e0a02 */
[----:B------:R-:W-:-:S05]  /*08a0*/  @!P1 LOP3.LUT R2, RZ, R8, RZ, 0x33, !PT ;  /* 0x00000008ff029212 */ /* 0x000fca00078e33ff */
[----:B------:R-:W-:Y:S02]  /*08b0*/  IMAD.MOV R3, RZ, RZ, -R2 ;  /* 0x000000ffff037224 */ /* 0x000fe400078e0a02 */
[----:B------:R-:W-:Y:S02]  /*08c0*/  IMAD.SHL.U32 R158, R2, 0x80, RZ ;  /* 0x00000080029e7824 */ /* 0x000fe400078e00ff */
[----:B------:R-:W-:Y:S01]  /*08d0*/  IMAD R3, R8, R3, R11 ;  /* 0x0000000308037224 */ /* 0x000fe200078e020b */
[----:B------:R-:W-:Y:S02]  /*08e0*/  CS2R R8, SRZ ;  /* 0x0000000000087805 */ /* 0x000fe4000001ff00 */
[----:B------:R-:W-:Y:S01]  /*08f0*/  CS2R R10, SRZ ;  /* 0x00000000000a7805 */ /* 0x000fe2000001ff00 */
[----:B------:R-:W-:Y:S01]  /*0900*/  IMAD.IADD R3, R6, 0x1, R3 ;  /* 0x0000000106037824 */ /* 0x000fe200078e0203 */
[C---:B0-----:R-:W-:Y:S02]  /*0910*/  LOP3.LUT R150, R0.reuse, 0x3f, RZ, 0xc0, !PT ;  /* 0x0000003f00967812 */ /* 0x041fe400078ec0ff */
[----:B------:R-:W-:-:S02]  /*0920*/  LOP3.LUT R4, R0, 0x20, RZ, 0xc0, !PT ;  /* 0x0000002000047812 */ /* 0x000fc400078ec0ff */
[----:B------:R-:W-:Y:S01]  /*0930*/  LOP3.LUT R159, R0, 0x1f, RZ, 0xc0, !PT ;  /* 0x0000001f009f7812 */ /* 0x000fe200078ec0ff */
[----:B------:R-:W-:Y:S01]  /*0940*/  IMAD R32, R3, 0x40, R150 ;  /* 0x0000004003207824 */ /* 0x000fe200078e0296 */
[----:B------:R-:W-:-:S04]  /*0950*/  R2UR UR5, R4 ;  /* 0x00000000040572ca */ /* 0x000fc800000e0000 */
[----:B------:R0:W-:Y:S01]  /*0960*/  STL [R1+0xd4], R32 ;  /* 0x0000d42001007387 */ /* 0x0001e20000100800 */
[----:B------:R-:W-:Y:S10]  /*0970*/  @!P0 BRA `(.L_x_0) ;  /* 0x0000009800848947 */ /* 0x000ff40003800000 */
[----:B------:R-:W-:Y:S01]  /*0980*/  IABS R10, R148 ;  /* 0x00000094000a7213 */ /* 0x000fe20000000000 */
[----:B------:R-:W-:Y:S01]  /*0990*/  IMAD.U32 R13, RZ, RZ, UR5 ;  /* 0x00000005ff0d7e24 */ /* 0x000fe2000f8e00ff */
[----:B------:R-:W-:Y:S01]  /*09a0*/  IABS R4, R149 ;  /* 0x0000009500047213 */ /* 0x000fe20000000000 */
[----:B------:R-:W-:Y:S01]  /*09b0*/  ULDC UR10, c[0x0][0x240] ;  /* 0x00009000000a7ab9 */ /* 0x000fe20000000800 */
[----:B------:R-:W1:Y:S01]  /*09c0*/  I2F.RP R8, R10 ;  /* 0x0000000a00087306 */ /* 0x000e620000209400 */
[----:B------:R-:W-:Y:S01]  /*09d0*/  IABS R11, R32 ;  /* 0x00000020000b7213 */ /* 0x000fe20000000000 */
[----:B------:R-:W-:Y:S01]  /*09e0*/  ULDC.64 UR12, c[0x0][0x218] ;  /* 0x00008600000c7ab9 */ /* 0x000fe20000000a00 */
[----:B------:R-:W-:Y:S01]  /*09f0*/  IMAD.SHL.U32 R176, R0, 0x2, RZ ;  /* 0x0000000200b07824 */ /* 0x000fe200078e00ff */
[----:B------:R-:W-:Y:S01]  /*0a00*/  ULDC UR7, c[0x0][0x234] ;  /* 0x00008d0000077ab9 */ /* 0x000fe20000000800 */
[----:B------:R-:W-:Y:S02]  /*0a10*/  LOP3.LUT R177, R150, 0x10, RZ, 0x3c, !PT ;  /* 0x0000001096b17812 */ /* 0x000fe400078e3cff */
[----:B------:R-:W-:-:S02]  /*0a20*/  CS2R R144, SRZ ;  /* 0x0000000000907805 */ /* 0x000fc4000001ff00 */
[----:B------:R-:W-:Y:S01]  /*0a30*/  CS2R R146, SRZ ;  /* 0x0000000000927805 */ /* 0x000fe2000001ff00 */
[----:B------:R-:W2:Y:S01]  /*0a40*/  I2F.RP R5, R4 ;  /* 0x0000000400057306 */ /* 0x000ea20000209400 */
[----:B------:R-:W-:Y:S02]  /*0a50*/  CS2R R140, SRZ ;  /* 0x00000000008c7805 */ /* 0x000fe4000001ff00 */
[----:B------:R-:W-:Y:S02]  /*0a60*/  CS2R R142, SRZ ;  /* 0x00000000008e7805 */ /* 0x000fe4000001ff00 */
[----:B------:R-:W-:Y:S02]  /*0a70*/  CS2R R136, SRZ ;  /* 0x0000000000887805 */ /* 0x000fe4000001ff00 */
[----:B------:R-:W-:Y:S02]  /*0a80*/  CS2R R138, SRZ ;  /* 0x00000000008a7805 */ /* 0x000fe4000001ff00 */
[----:B------:R-:W-:-:S02]  /*0a90*/  CS2R R132, SRZ ;  /* 0x0000000000847805 */ /* 0x000fc4000001ff00 */
[----:B------:R-:W-:Y:S02]  /*0aa0*/  CS2R R134, SRZ ;  /* 0x0000000000867805 */ /* 0x000fe4000001ff00 */
[----:B------:R-:W-:Y:S01]  /*0ab0*/  CS2R R128, SRZ ;  /* 0x0000000000807805 */ /* 0x000fe2000001ff00 */
[----:B-1----:R-:W1:Y:S01]  /*0ac0*/  MUFU.RCP R8, R8 ;  /* 0x0000000800087308 */ /* 0x002e620000001000 */
[----:B------:R-:W-:Y:S02]  /*0ad0*/  CS2R R130, SRZ ;  /* 0x0000000000827805 */ /* 0x000fe4000001ff00 */
[----:B------:R-:W-:Y:S02]  /*0ae0*/  CS2R R124, SRZ ;  /* 0x00000000007c7805 */ /* 0x000fe4000001ff00 */
[----:B------:R-:W-:Y:S02]  /*0af0*/  CS2R R126, SRZ ;  /* 0x00000000007e7805 */ /* 0x000fe4000001ff00 */
[----:B------:R-:W-:-:S02]  /*0b00*/  CS2R R120, SRZ ;  /* 0x0000000000787805 */ /* 0x000fc4000001ff00 */
[----:B------:R-:W-:Y:S02]  /*0b10*/  CS2R R122, SRZ ;  /* 0x00000000007a7805 */ /* 0x000fe4000001ff00 */
[----:B------:R-:W-:Y:S02]  /*0b20*/  CS2R R116, SRZ ;  /* 0x0000000000747805 */ /* 0x000fe4000001ff00 */
[----:B------:R-:W-:Y:S01]  /*0b30*/  CS2R R118, SRZ ;  /* 0x0000000000767805 */ /* 0x000fe2000001ff00 */
[----:B--2---:R-:W2:Y:S01]  /*0b40*/  MUFU.RCP R5, R5 ;  /* 0x0000000500057308 */ /* 0x004ea20000001000 */
[----:B------:R-:W-:Y:S02]  /*0b50*/  CS2R R112, SRZ ;  /* 0x0000000000707805 */ /* 0x000fe4000001ff00 */
[----:B------:R-:W-:Y:S02]  /*0b60*/  CS2R R114, SRZ ;  /* 0x0000000000727805 */ /* 0x000fe4000001ff00 */
[----:B------:R-:W-:-:S02]  /*0b70*/  CS2R R108, SRZ ;  /* 0x00000000006c7805 */ /* 0x000fc4000001ff00 */
[----:B------:R-:W-:Y:S02]  /*0b80*/  CS2R R110, SRZ ;  /* 0x00000000006e7805 */ /* 0x000fe4000001ff00 */
[----:B------:R-:W-:Y:S02]  /*0b90*/  CS2R R104, SRZ ;  /* 0x0000000000687805 */ /* 0x000fe4000001ff00 */
[----:B------:R-:W-:Y:S02]  /*0ba0*/  CS2R R106, SRZ ;  /* 0x00000000006a7805 */ /* 0x000fe4000001ff00 */
[----:B------:R-:W-:Y:S02]  /*0bb0*/  CS2R R100, SRZ ;  /* 0x0000000000647805 */ /* 0x000fe4000001ff00 */
[----:B------:R-:W-:Y:S01]  /*0bc0*/  CS2R R102, SRZ ;  /* 0x0000000000667805 */ /* 0x000fe2000001ff00 */
[----:B-1----:R-:W-:Y:S01]  /*0bd0*/  VIADD R6, R8, 0xffffffe ;  /* 0x0ffffffe08067836 */ /* 0x002fe20000000000 */
[----:B------:R-:W-:-:S02]  /*0be0*/  CS2R R96, SRZ ;  /* 0x0000000000607805 */ /* 0x000fc4000001ff00 */
[----:B------:R-:W-:Y:S01]  /*0bf0*/  CS2R R98, SRZ ;  /* 0x0000000000627805 */ /* 0x000fe2000001ff00 */
[----:B------:R1:W3:Y:S01]  /*0c00*/  F2I.FTZ.U32.TRUNC.NTZ R7, R6 ;  /* 0x0000000600077305 */ /* 0x0002e2000021f000 */
[----:B--2---:R-:W-:Y:S01]  /*0c10*/  VIADD R2, R5, 0xffffffe ;  /* 0x0ffffffe05027836 */ /* 0x004fe20000000000 */
[----:B------:R-:W-:-:S06]  /*0c20*/  LEA.HI R5, R13, R158, RZ, 0x1b ;  /* 0x0000009e0d057211 */ /* 0x000fcc00078fd8ff */
[----:B------:R2:W4:Y:S01]  /*0c30*/  F2I.FTZ.U32.TRUNC.NTZ R3, R2 ;  /* 0x0000000200037305 */ /* 0x000522000021f000 */
[----:B-1----:R-:W-:Y:S01]  /*0c40*/  IMAD.MOV.U32 R6, RZ, RZ, RZ ;  /* 0x000000ffff067224 */ /* 0x002fe200078e00ff */
[----:B------:R-:W-:Y:S01]  /*0c50*/  IABS R93, R5 ;  /* 0x00000005005d7213 */ /* 0x000fe20000000000 */
[C---:B------:R-:W-:Y:S02]  /*0c60*/  VIADD R12, R5.reuse, 0x7c ;  /* 0x0000007c050c7836 */ /* 0x040fe40000000000 */
[----:B------:R-:W-:Y:S02]  /*0c70*/  VIADD R16, R5, 0x76 ;  /* 0x0000007605107836 */ /* 0x000fe40000000000 */
[----:B---3--:R-:W-:Y:S01]  /*0c80*/  IMAD.MOV R9, RZ, RZ, -R7 ;  /* 0x000000ffff097224 */ /* 0x008fe200078e0a07 */
[----:B------:R-:W-:Y:S01]  /*0c90*/  IABS R13, R12 ;  /* 0x0000000c000d7213 */ /* 0x000fe20000000000 */
[----:B--2---:R-:W-:Y:S01]  /*0ca0*/  IMAD.MOV.U32 R2, RZ, RZ, RZ ;  /* 0x000000ffff027224 */ /* 0x004fe200078e00ff */
[----:B------:R-:W-:Y:S01]  /*0cb0*/  ISETP.GE.AND P4, PT, R12, RZ, PT ;  /* 0x000000ff0c00720c */ /* 0x000fe20003f86270 */
[----:B------:R-:W-:-:S02]  /*0cc0*/  IMAD R9, R9, R10, RZ ;  /* 0x0000000a09097224 */ /* 0x000fc400078e02ff */
[----:B------:R-:W-:Y:S02]  /*0cd0*/  VIADD R18, R5, 0x74 ;  /* 0x0000007405127836 */ /* 0x000fe40000000000 */
[----:B------:R-:W-:-:S03]  /*0ce0*/  IMAD.HI.U32 R7, R7, R9, R6 ;  /* 0x0000000907077227 */ /* 0x000fc600078e0006 */
[----:B------:R-:W-:Y:S01]  /*0cf0*/  IABS R17, R18 ;  /* 0x0000001200117213 */ /* 0x000fe20000000000 */
[----:B----4-:R-:W-:Y:S02]  /*0d00*/  IMAD.MOV R9, RZ, RZ, -R3 ;  /* 0x000000ffff097224 */ /* 0x010fe400078e0a03 */
[----:B------:R-:W-:-:S04]  /*0d10*/  IMAD.HI.U32 R7, R7, R11, RZ ;  /* 0x0000000b07077227 */ /* 0x000fc800078e00ff */
[----:B------:R-:W-:Y:S02]  /*0d20*/  VIADD R6, R5, 0x7e ;  /* 0x0000007e05067836 */ /* 0x000fe40000000000 */
[----:B------:R-:W-:Y:S02]  /*0d30*/  IMAD.MOV R7, RZ, RZ, -R7 ;  /* 0x000000ffff077224 */ /* 0x000fe400078e0a07 */
[----:B------:R-:W-:Y:S01]  /*0d40*/  IMAD R9, R9, R4, RZ ;  /* 0x0000000409097224 */ /* 0x000fe200078e02ff */
[----:B------:R-:W-:Y:S01]  /*0d50*/  IABS R8, R6 ;  /* 0x0000000600087213 */ /* 0x000fe20000000000 */
[----:B------:R-:W-:Y:S01]  /*0d60*/  IMAD R11, R10, R7, R11 ;  /* 0x000000070a0b7224 */ /* 0x000fe200078e020b */
[----:B------:R-:W-:Y:S01]  /*0d70*/  ISETP.GE.AND P3, PT, R6, RZ, PT ;  /* 0x000000ff0600720c */ /* 0x000fe20003f66270 */
[----:B------:R-:W-:-:S03]  /*0d80*/  IMAD.HI.U32 R2, R3, R9, R2 ;  /* 0x0000000903027227 */ /* 0x000fc600078e0002 */
[----:B------:R-:W-:Y:S01]  /*0d90*/  ISETP.GT.U32.AND P0, PT, R10, R11, PT ;  /* 0x0000000b0a00720c */ /* 0x000fe20003f04070 */
[----:B------:R-:W-:Y:S02]  /*0da0*/  IMAD.MOV.U32 R9, RZ, RZ, R8 ;  /* 0x000000ffff097224 */ /* 0x000fe400078e0008 */
[----:B------:R-:W-:Y:S02]  /*0db0*/  VIADD R8, R5, 0x7a ;  /* 0x0000007a05087836 */ /* 0x000fe40000000000 */
[----:B------:R-:W-:-:S03]  /*0dc0*/  IMAD.HI.U32 R3, R2, R9, RZ ;  /* 0x0000000902037227 */ /* 0x000fc600078e00ff */
[----:B------:R-:W-:Y:S01]  /*0dd0*/  IABS R15, R8 ;  /* 0x00000008000f7213 */ /* 0x000fe20000000000 */
[----:B------:R-:W-:Y:S01]  /*0de0*/  IMAD.MOV R3, RZ, RZ, -R3 ;  /* 0x000000ffff037224 */ /* 0x000fe200078e0a03 */
[----:B------:R-:W-:Y:S01]  /*0df0*/  ISETP.GE.AND P5, PT, R8, RZ, PT ;  /* 0x000000ff0800720c */ /* 0x000fe20003fa6270 */
[----:B------:R-:W-:Y:S01]  /*0e00*/  IMAD.HI.U32 R7, R2, R13, RZ ;  /* 0x0000000d02077227 */ /* 0x000fe200078e00ff */
[----:B------:R-:W-:-:S03]  /*0e10*/  IABS R8, R16 ;  /* 0x0000001000087213 */ /* 0x000fc60000000000 */
[----:B------:R-:W-:Y:S02]  /*0e20*/  IMAD R6, R4, R3, R9 ;  /* 0x0000000304067224 */ /* 0x000fe400078e0209 */
[----:B------:R-:W-:Y:S01]  /*0e30*/  @!P0 IMAD.IADD R11, R11, 0x1, -R10 ;  /* 0x000000010b0b8824 */ /* 0x000fe200078e0a0a */
[----:B------:R-:W-:Y:S01]  /*0e40*/  ISETP.GE.AND P0, PT, R32, RZ, PT ;  /* 0x000000ff2000720c */ /* 0x000fe20003f06270 */
[----:B------:R-:W-:Y:S01]  /*0e50*/  IMAD.MOV R7, RZ, RZ, -R7 ;  /* 0x000000ffff077224 */ /* 0x000fe200078e0a07 */
[----:B------:R-:W-:Y:S01]  /*0e60*/  ISETP.GT.U32.AND P6, PT, R4, R6, PT ;  /* 0x000000060400720c */ /* 0x000fe20003fc4070 */
[----:B------:R-:W-:Y:S01]  /*0e70*/  IMAD.HI.U32 R3, R2, R15, RZ ;  /* 0x0000000f02037227 */ /* 0x000fe200078e00ff */
[----:B------:R-:W-:-:S03]  /*0e80*/  ISETP.GT.U32.AND P2, PT, R10, R11, PT ;  /* 0x0000000b0a00720c */ /* 0x000fc60003f44070 */
[----:B------:R-:W-:Y:S02]  /*0e90*/  IMAD R9, R4, R7, R13 ;  /* 0x0000000704097224 */ /* 0x000fe400078e020d */
[C---:B------:R-:W-:Y:S02]  /*0ea0*/  VIADD R7, R5.reuse, 0x78 ;  /* 0x0000007805077836 */ /* 0x040fe40000000000 */
[----:B------:R-:W-:Y:S02]  /*0eb0*/  IMAD.MOV R3, RZ, RZ, -R3 ;  /* 0x000000ffff037224 */ /* 0x000fe400078e0a03 */
[----:B------:R-:W-:Y:S01]  /*0ec0*/  VIADD R20, R5, 0x72 ;  /* 0x0000007205147836 */ /* 0x000fe20000000000 */
[----:B------:R-:W-:Y:S01]  /*0ed0*/  IABS R13, R7 ;  /* 0x00000007000d7213 */ /* 0x000fe20000000000 */
[----:B------:R-:W-:Y:S01]  /*0ee0*/  @!P6 IMAD.IADD R6, R6, 0x1, -R4 ;  /* 0x000000010606e824 */ /* 0x000fe200078e0a04 */
[----:B------:R-:W-:Y:S01]  /*0ef0*/  ISETP.GE.AND P1, PT, R7, RZ, PT ;  /* 0x000000ff0700720c */ /* 0x000fe20003f26270 */
[----:B------:R-:W-:-:S02]  /*0f00*/  IMAD R7, R4, R3, R15 ;  /* 0x0000000304077224 */ /* 0x000fc400078e020f */
[----:B------:R-:W-:Y:S01]  /*0f10*/  @!P2 IMAD.IADD R11, R11, 0x1, -R10 ;  /* 0x000000010b0ba824 */ /* 0x000fe200078e0a0a */
[----:B------:R-:W-:Y:S01]  /*0f20*/  ISETP.NE.AND P2, PT, R148, RZ, PT ;  /* 0x000000ff9400720c */ /* 0x000fe20003f45270 */
[----:B------:R-:W-:Y:S01]  /*0f30*/  IMAD.HI.U32 R3, R2, R13, RZ ;  /* 0x0000000d02037227 */ /* 0x000fe200078e00ff */
[----:B------:R-:W-:-:S03]  /*0f40*/  ISETP.GT.U32.AND P6, PT, R4, R6, PT ;  /* 0x000000060400720c */ /* 0x000fc60003fc4070 */
[----:B------:R-:W-:Y:S02]  /*0f50*/  IMAD.MOV.U32 R15, RZ, RZ, R8 ;  /* 0x000000ffff0f7224 */ /* 0x000fe400078e0008 */
[----:B------:R-:W-:Y:S02]  /*0f60*/  IMAD.MOV R12, RZ, RZ, -R3 ;  /* 0x000000ffff0c7224 */ /* 0x000fe400078e0a03 */
[----:B------:R-:W-:Y:S02]  /*0f70*/  IMAD.MOV.U32 R3, RZ, RZ, R11 ;  /* 0x000000ffff037224 */ /* 0x000fe400078e000b */
[----:B------:R-:W-:-:S04]  /*0f80*/  IMAD.HI.U32 R8, R2, R15, RZ ;  /* 0x0000000f02087227 */ /* 0x000fc800078e00ff */
[----:B------:R-:W-:Y:S01]  /*0f90*/  @!P0 IMAD.MOV R3, RZ, RZ, -R3 ;  /* 0x000000ffff038224 */ /* 0x000fe200078e0a03 */
[C---:B------:R-:W-:Y:S01]  /*0fa0*/  ISETP.GT.U32.AND P0, PT, R4.reuse, R9, PT ;  /* 0x000000090400720c */ /* 0x040fe20003f04070 */
[----:B------:R-:W-:Y:S01]  /*0fb0*/  IMAD.MOV R14, RZ, RZ, -R8 ;  /* 0x000000ffff0e7224 */ /* 0x000fe200078e0a08 */
[----:B------:R-:W-:Y:S01]  /*0fc0*/  @!P2 LOP3.LUT R3, RZ, R148, RZ, 0x33, !PT ;  /* 0x00000094ff03a212 */ /* 0x000fe200078e33ff */
[C---:B------:R-:W-:Y:S01]  /*0fd0*/  IMAD R8, R4.reuse, R12, R13 ;  /* 0x0000000c04087224 */ /* 0x040fe200078e020d */
[----:B------:R-:W-:Y:S01]  /*0fe0*/  ISETP.GT.U32.AND P2, PT, R4, R7, PT ;  /* 0x000000070400720c */ /* 0x000fe20003f44070 */
[----:B------:R-:W-:Y:S02]  /*0ff0*/  @!P6 IMAD.IADD R6, R6, 0x1, -R4 ;  /* 0x000000010606e824 */ /* 0x000fe400078e0a04 */
[----:B------:R-:W-:Y:S01]  /*1000*/  IMAD.HI.U32 R10, R2, R17, RZ ;  /* 0x00000011020a7227 */ /* 0x000fe200078e00ff */
[----:B------:R-:W-:-:S03]  /*1010*/  ISETP.GT.U32.AND P6, PT, R4, R8, PT ;  /* 0x000000080400720c */ /* 0x000fc60003fc4070 */
[----:B------:R-:W-:Y:S02]  /*1020*/  IMAD.MOV R11, RZ, RZ, -R10 ;  /* 0x000000ffff0b7224 */ /* 0x000fe400078e0a0a */
[--C-:B------:R-:W-:Y:S02]  /*1030*/  @!P0 IMAD.IADD R9, R9, 0x1, -R4.reuse ;  /* 0x0000000109098824 */ /* 0x100fe400078e0a04 */
[C---:B------:R-:W-:Y:S01]  /*1040*/  IMAD R10, R4.reuse, R14, R15 ;  /* 0x0000000e040a7224 */ /* 0x040fe200078e020f */
[----:B------:R-:W-:Y:S01]  /*1050*/  IABS R15, R20 ;  /* 0x00000014000f7213 */ /* 0x000fe20000000000 */
[----:B------:R-:W-:Y:S01]  /*1060*/  VIADD R22, R5, 0x70 ;  /* 0x0000007005167836 */ /* 0x000fe20000000000 */
[C---:B------:R-:W-:Y:S01]  /*1070*/  ISETP.GT.U32.AND P0, PT, R4.reuse, R9, PT ;  /* 0x000000090400720c */ /* 0x040fe20003f04070 */
[--C-:B------:R-:W-:Y:S02]  /*1080*/  @!P2 IMAD.IADD R7, R7, 0x1, -R4.reuse ;  /* 0x000000010707a824 */ /* 0x100fe400078e0a04 */
[----:B------:R-:W-:Y:S01]  /*1090*/  IMAD R11, R4, R11, R17 ;  /* 0x0000000b040b7224 */ /* 0x000fe200078e0211 */
[----:B------:R-:W-:Y:S01]  /*10a0*/  IABS R17, R22 ;  /* 0x0000001600117213 */ /* 0x000fe20000000000 */
[----:B------:R-:W-:Y:S01]  /*10b0*/  @!P6 IMAD.IADD R8, R8, 0x1, -R4 ;  /* 0x000000010808e824 */ /* 0x000fe200078e0a04 */
[----:B------:R-:W-:Y:S01]  /*10c0*/  ISETP.GT.U32.AND P2, PT, R4, R7, PT ;  /* 0x000000070400720c */ /* 0x000fe20003f44070 */
[----:B------:R-:W-:-:S03]  /*10d0*/  IMAD.HI.U32 R12, R2, R15, RZ ;  /* 0x0000000f020c7227 */ /* 0x000fc600078e00ff */
[----:B------:R-:W-:Y:S01]  /*10e0*/  ISETP.GT.U32.AND P6, PT, R4, R8, PT ;  /* 0x000000080400720c */ /* 0x000fe20003fc4070 */
[----:B------:R-:W-:-:S04]  /*10f0*/  IMAD.HI.U32 R13, R2, R17, RZ ;  /* 0x00000011020d7227 */ /* 0x000fc800078e00ff */
[----:B------:R-:W-:Y:S02]  /*1100*/  IMAD.MOV R12, RZ, RZ, -R12 ;  /* 0x000000ffff0c7224 */ /* 0x000fe400078e0a0c */
[----:B------:R-:W-:Y:S02]  /*1110*/  IMAD.MOV R13, RZ, RZ, -R13 ;  /* 0x000000ffff0d7224 */ /* 0x000fe400078e0a0d */
[----:B------:R-:W-:Y:S01]  /*1120*/  @!P3 IMAD.MOV R6, RZ, RZ, -R6 ;  /* 0x000000ffff06b224 */ /* 0x000fe200078e0a06 */
[C---:B------:R-:W-:Y:S01]  /*1130*/  ISETP.GT.U32.AND P3, PT, R4.reuse, R10, PT ;  /* 0x0000000a0400720c */ /* 0x040fe20003f64070 */
[----:B------:R-:W-:Y:S01]  /*1140*/  @!P0 IMAD.IADD R9, R9, 0x1, -R4 ;  /* 0x0000000109098824 */ /* 0x000fe200078e0a04 */
[C---:B------:R-:W-:Y:S01]  /*1150*/  ISETP.GT.U32.AND P0, PT, R4.reuse, R11, PT ;  /* 0x0000000b0400720c */ /* 0x040fe20003f04070 */
[C---:B------:R-:W-:Y:S02]  /*1160*/  IMAD R12, R4.reuse, R12, R15 ;  /* 0x0000000c040c7224 */ /* 0x040fe400078e020f */
[----:B------:R-:W-:-:S02]  /*1170*/  IMAD R13, R4, R13, R17 ;  /* 0x0000000d040d7224 */ /* 0x000fc400078e0211 */
[--C-:B------:R-:W-:Y:S01]  /*1180*/  @!P2 IMAD.IADD R7, R7, 0x1, -R4.reuse ;  /* 0x000000010707a824 */ /* 0x100fe200078e0a04 */
[----:B------:R-:W-:Y:S01]  /*1190*/  ISETP.GT.U32.AND P2, PT, R4, R12, PT ;  /* 0x0000000c0400720c */ /* 0x000fe20003f44070 */
[--C-:B------:R-:W-:Y:S01]  /*11a0*/  @!P6 IMAD.IADD R8, R8, 0x1, -R4.reuse ;  /* 0x000000010808e824 */ /* 0x100fe200078e0a04 */
[----:B------:R-:W-:Y:S01]  /*11b0*/  ISETP.GT.U32.AND P6, PT, R4, R13, PT ;  /* 0x0000000d0400720c */ /* 0x000fe20003fc4070 */
[C---:B------:R-:W-:Y:S02]  /*11c0*/  VIADD R23, R5.reuse, 0x6e ;  /* 0x0000006e05177836 */ /* 0x040fe40000000000 */
[----:B------:R-:W-:Y:S02]  /*11d0*/  VIADD R24, R5, 0x6c ;  /* 0x0000006c05187836 */ /* 0x000fe40000000000 */
[--C-:B------:R-:W-:Y:S01]  /*11e0*/  @!P3 IMAD.IADD R10, R10, 0x1, -R4.reuse ;  /* 0x000000010a0ab824 */ /* 0x100fe200078e0a04 */
[----:B------:R-:W-:Y:S01]  /*11f0*/  IABS R19, R23 ;  /* 0x0000001700137213 */ /* 0x000fe20000000000 */
[--C-:B------:R-:W-:Y:S01]  /*1200*/  @!P0 IMAD.IADD R11, R11, 0x1, -R4.reuse ;  /* 0x000000010b0b8824 */ /* 0x100fe200078e0a04 */
[----:B------:R-:W-:Y:S01]  /*1210*/  IABS R21, R24 ;  /* 0x0000001800157213 */ /* 0x000fe20000000000 */
[----:B------:R-:W-:Y:S01]  /*1220*/  @!P4 IMAD.MOV R9, RZ, RZ, -R9 ;  /* 0x000000ffff09c224 */ /* 0x000fe200078e0a09 */
[----:B------:R-:W-:Y:S01]  /*1230*/  ISETP.GE.AND P0, PT, R18, RZ, PT ;  /* 0x000000ff1200720c */ /* 0x000fe20003f06270 */
[----:B------:R-:W-:Y:S01]  /*1240*/  @!P2 IMAD.IADD R12, R12, 0x1, -R4 ;  /* 0x000000010c0ca824 */ /* 0x000fe200078e0a04 */
[----:B------:R-:W-:Y:S01]  /*1250*/  ISETP.GT.U32.AND P2, PT, R4, R10, PT ;  /* 0x0000000a0400720c */ /* 0x000fe20003f44070 */
[----:B------:R-:W-:Y:S01]  /*1260*/  IMAD.HI.U32 R14, R2, R19, RZ ;  /* 0x00000013020e7227 */ /* 0x000fe200078e00ff */
[----:B------:R-:W-:-:S02]  /*1270*/  ISETP.GT.U32.AND P4, PT, R4, R11, PT ;  /* 0x0000000b0400720c */ /* 0x000fc40003f84070 */
[----:B------:R-:W-:Y:S01]  /*1280*/  ISETP.GE.AND P3, PT, R16, RZ, PT ;  /* 0x000000ff1000720c */ /* 0x000fe20003f66270 */
[----:B------:R-:W-:-:S04]  /*1290*/  IMAD.HI.U32 R15, R2, R21, RZ ;  /* 0x00000015020f7227 */ /* 0x000fc800078e00ff */
[----:B------:R-:W-:Y:S01]  /*12a0*/  @!P6 IMAD.IADD R13, R13, 0x1, -R4 ;  /* 0x000000010d0de824 */ /* 0x000fe200078e0a04 */
[C---:B------:R-:W-:Y:S01]  /*12b0*/  ISETP.GT.U32.AND P6, PT, R4.reuse, R12, PT ;  /* 0x0000000c0400720c */ /* 0x040fe20003fc4070 */
[----:B------:R-:W-:Y:S02]  /*12c0*/  IMAD.MOV R14, RZ, RZ, -R14 ;  /* 0x000000ffff0e7224 */ /* 0x000fe400078e0a0e */
[----:B------:R-:W-:Y:S02]  /*12d0*/  IMAD.MOV R15, RZ, RZ, -R15 ;  /* 0x000000ffff0f7224 */ /* 0x000fe400078e0a0f */
[C---:B------:R-:W-:Y:S02]  /*12e0*/  VIADD R18, R5.reuse, 0x6a ;  /* 0x0000006a05127836 */ /* 0x040fe40000000000 */
[C---:B------:R-:W-:Y:S02]  /*12f0*/  IMAD R14, R4.reuse, R14, R19 ;  /* 0x0000000e040e7224 */ /* 0x040fe400078e0213 */
[----:B------:R-:W-:Y:S01]  /*1300*/  IMAD R15, R4, R15, R21 ;  /* 0x0000000f040f7224 */ /* 0x000fe200078e0215 */
[----:B------:R-:W-:Y:S01]  /*1310*/  IABS R19, R18 ;  /* 0x0000001200137213 */ /* 0x000fe20000000000 */
[----:B------:R-:W-:-:S02]  /*1320*/  VIADD R25, R5, 0x68 ;  /* 0x0000006805197836 */ /* 0x000fc40000000000 */
[----:B------:R-:W-:Y:S01]  /*1330*/  @!P5 IMAD.MOV R7, RZ, RZ, -R7 ;  /* 0x000000ffff07d224 */ /* 0x000fe200078e0a07 */
[----:B------:R-:W-:Y:S01]  /*1340*/  ISETP.GT.U32.AND P5, PT, R4, R13, PT ;  /* 0x0000000d0400720c */ /* 0x000fe20003fa4070 */
[--C-:B------:R-:W-:Y:S01]  /*1350*/  @!P2 IMAD.IADD R10, R10, 0x1, -R4.reuse ;  /* 0x000000010a0aa824 */ /* 0x100fe200078e0a04 */
[----:B------:R-:W-:Y:S01]  /*1360*/  IABS R21, R25 ;  /* 0x0000001900157213 */ /* 0x000fe20000000000 */
[----:B------:R-:W-:Y:S01]  /*1370*/  @!P4 IMAD.IADD R11, R11, 0x1, -R4 ;  /* 0x000000010b0bc824 */ /* 0x000fe200078e0a04 */
[----:B------:R-:W-:Y:S01]  /*1380*/  ISETP.GE.AND P2, PT, R20, RZ, PT ;  /* 0x000000ff1400720c */ /* 0x000fe20003f46270 */
[----:B------:R-:W-:Y:S01]  /*1390*/  IMAD.HI.U32 R16, R2, R19, RZ ;  /* 0x0000001302107227 */ /* 0x000fe200078e00ff */
[----:B------:R-:W-:-:S03]  /*13a0*/  ISETP.GT.U32.AND P4, PT, R4, R15, PT ;  /* 0x0000000f0400720c */ /* 0x000fc60003f84070 */
[----:B------:R-:W-:Y:S01]  /*13b0*/  @!P6 IMAD.IADD R12, R12, 0x1, -R4 ;  /* 0x000000010c0ce824 */ /* 0x000fe200078e0a04 */
[----:B------:R-:W-:Y:S01]  /*13c0*/  ISETP.GE.AND P6, PT, R22, RZ, PT ;  /* 0x000000ff1600720c */ /* 0x000fe20003fc6270 */
[----:B------:R-:W-:-:S04]  /*13d0*/  IMAD.HI.U32 R17, R2, R21, RZ ;  /* 0x0000001502117227 */ /* 0x000fc800078e00ff */
[----:B------:R-:W-:Y:S02]  /*13e0*/  IMAD.MOV R16, RZ, RZ, -R16 ;  /* 0x000000ffff107224 */ /* 0x000fe400078e0a10 */
[----:B------:R-:W-:Y:S02]  /*13f0*/  IMAD.MOV R17, RZ, RZ, -R17 ;  /* 0x000000ffff117224 */ /* 0x000fe400078e0a11 */
[C---:B------:R-:W-:Y:S02]  /*1400*/  IMAD R16, R4.reuse, R16, R19 ;  /* 0x0000001004107224 */ /* 0x040fe400078e0213 */
[----:B------:R-:W-:Y:S01]  /*1410*/  @!P1 IMAD.MOV R8, RZ, RZ, -R8 ;  /* 0x000000ffff089224 */ /* 0x000fe200078e0a08 */
[----:B------:R-:W-:Y:S01]  /*1420*/  ISETP.GT.U32.AND P1, PT, R4, R14, PT ;  /* 0x0000000e0400720c */ /* 0x000fe20003f24070 */
[--C-:B------:R-:W-:Y:S01]  /*1430*/  @!P5 IMAD.IADD R13, R13, 0x1, -R4.reuse ;  /* 0x000000010d0dd824 */ /* 0x100fe200078e0a04 */
[----:B------:R-:W-:Y:S01]  /*1440*/  ISETP.GE.AND P5, PT, R23, RZ, PT ;  /* 0x000000ff1700720c */ /* 0x000fe20003fa6270 */
[----:B------:R-:W-:-:S02]  /*1450*/  @!P4 IMAD.IADD R15, R15, 0x1, -R4 ;  /* 0x000000010f0fc824 */ /* 0x000fc400078e0a04 */
[C---:B------:R-:W-:Y:S02]  /*1460*/  IMAD R17, R4.reuse, R17, R21 ;  /* 0x0000001104117224 */ /* 0x040fe400078e0215 */
[----:B------:R-:W-:Y:S01]  /*1470*/  @!P2 IMAD.MOV R12, RZ, RZ, -R12 ;  /* 0x000000ffff0ca224 */ /* 0x000fe200078e0a0c */
[C---:B------:R-:W-:Y:S01]  /*1480*/  ISETP.GT.U32.AND P2, PT, R4.reuse, R16, PT ;  /* 0x000000100400720c */ /* 0x040fe20003f44070 */
[----:B------:R-:W-:Y:S01]  /*1490*/  @!P0 IMAD.MOV R11, RZ, RZ, -R11 ;  /* 0x000000ffff0b8224 */ /* 0x000fe200078e0a0b */
[C---:B------:R-:W-:Y:S01]  /*14a0*/  ISETP.GT.U32.AND P0, PT, R4.reuse, R15, PT ;  /* 0x0000000f0400720c */ /* 0x040fe20003f04070 */
[----:B------:R-:W-:Y:S01]  /*14b0*/  @!P6 IMAD.MOV R13, RZ, RZ, -R13 ;  /* 0x000000ffff0de224 */ /* 0x000fe200078e0a0d */
[----:B------:R-:W-:Y:S01]  /*14c0*/  ISETP.GT.U32.AND P6, PT, R4, R17, PT ;  /* 0x000000110400720c */ /* 0x000fe20003fc4070 */
[----:B------:R-:W-:Y:S01]  /*14d0*/  @!P3 IMAD.MOV R10, RZ, RZ, -R10 ;  /* 0x000000ffff0ab224 */ /* 0x000fe200078e0a0a */
[----:B------:R-:W-:Y:S01]  /*14e0*/  ISETP.GE.AND P3, PT, R18, RZ, PT ;  /* 0x000000ff1200720c */ /* 0x000fe20003f66270 */
[----:B------:R-:W-:-:S02]  /*14f0*/  VIADD R18, R5, 0x66 ;  /* 0x0000006605127836 */ /* 0x000fc40000000000 */
[--C-:B------:R-:W-:Y:S01]  /*1500*/  @!P1 IMAD.IADD R14, R14, 0x1, -R4.reuse ;  /* 0x000000010e0e9824 */ /* 0x100fe200078e0a04 */
[----:B------:R-:W-:Y:S01]  /*1510*/  ISETP.GE.AND P1, PT, R24, RZ, PT ;  /* 0x000000ff1800720c */ /* 0x000fe20003f26270 */
[----:B------:R-:W-:Y:S01]  /*1520*/  VIADD R19, R5, 0x64 ;  /* 0x0000006405137836 */ /* 0x000fe20000000000 */
[----:B------:R-:W-:Y:S01]  /*1530*/  IABS R21, R18 ;  /* 0x0000001200157213 */ /* 0x000fe20000000000 */
[--C-:B------:R-:W-:Y:S01]  /*1540*/  @!P2 IMAD.IADD R16, R16, 0x1, -R4.reuse ;  /* 0x000000011010a824 */ /* 0x100fe200078e0a04 */
[----:B------:R-:W-:Y:S01]  /*1550*/  ISETP.GT.U32.AND P4, PT, R4, R14, PT ;  /* 0x0000000e0400720c */ /* 0x000fe20003f84070 */
[--C-:B------:R-:W-:Y:S01]  /*1560*/  @!P0 IMAD.IADD R15, R15, 0x1, -R4.reuse ;  /* 0x000000010f0f8824 */ /* 0x100fe200078e0a04 */
[----:B------:R-:W-:Y:S01]  /*1570*/  ISETP.GE.AND P0, PT, R18, RZ, PT ;  /* 0x000000ff1200720c */ /* 0x000fe20003f06270 */
[----:B------:R-:W-:Y:S01]  /*1580*/  @!P6 IMAD.IADD R17, R17, 0x1, -R4 ;  /* 0x000000011111e824 */ /* 0x000fe200078e0a04 */
[----:B------:R-:W-:Y:S01]  /*1590*/  ISETP.GT.U32.AND P6, PT, R4, R16, PT ;  /* 0x000000100400720c */ /* 0x000fe20003fc4070 */
[----:B------:R-:W-:Y:S01]  /*15a0*/  IMAD.HI.U32 R18, R2, R21, RZ ;  /* 0x0000001502127227 */ /* 0x000fe200078e00ff */
[----:B------:R-:W-:-:S02]  /*15b0*/  IABS R23, R19 ;  /* 0x0000001300177213 */ /* 0x000fc40000000000 */
[----:B------:R-:W-:Y:S01]  /*15c0*/  ISETP.GE.AND P2, PT, R19, RZ, PT ;  /* 0x000000ff1300720c */ /* 0x000fe20003f46270 */
[----:B------:R-:W-:Y:S02]  /*15d0*/  IMAD.MOV R18, RZ, RZ, -R18 ;  /* 0x000000ffff127224 */ /* 0x000fe400078e0a12 */
[----:B------:R-:W-:-:S04]  /*15e0*/  IMAD.HI.U32 R19, R2, R23, RZ ;  /* 0x0000001702137227 */ /* 0x000fc800078e00ff */
[----:B------:R-:W-:Y:S02]  /*15f0*/  IMAD R18, R4, R18, R21 ;  /* 0x0000001204127224 */ /* 0x000fe400078e0215 */
[--C-:B------:R-:W-:Y:S01]  /*1600*/  @!P4 IMAD.IADD R14, R14, 0x1, -R4.reuse ;  /* 0x000000010e0ec824 */ /* 0x100fe200078e0a04 */
[----:B------:R-:W-:Y:S01]  /*1610*/  ISETP.GE.AND P4, PT, R25, RZ, PT ;  /* 0x000000ff1900720c */ /* 0x000fe20003f86270 */
[----:B------:R-:W-:Y:S02]  /*1620*/  IMAD.MOV R19, RZ, RZ, -R19 ;  /* 0x000000ffff137224 */ /* 0x000fe400078e0a13 */
[----:B------:R-:W-:Y:S01]  /*1630*/  @!P6 IMAD.IADD R16, R16, 0x1, -R4 ;  /* 0x000000011010e824 */ /* 0x000fe200078e0a04 */
[C---:B------:R-:W-:Y:S01]  /*1640*/  ISETP.GT.U32.AND P6, PT, R4.reuse, R18, PT ;  /* 0x000000120400720c */ /* 0x040fe20003fc4070 */
[----:B------:R-:W-:Y:S01]  /*1650*/  @!P5 IMAD.MOV R14, RZ, RZ, -R14 ;  /* 0x000000ffff0ed224 */ /* 0x000fe200078e0a0e */
[C---:B------:R-:W-:Y:S01]  /*1660*/  ISETP.GT.U32.AND P5, PT, R4.reuse, R17, PT ;  /* 0x000000110400720c */ /* 0x040fe20003fa4070 */
[----:B------:R-:W-:-:S02]  /*1670*/  IMAD R19, R4, R19, R23 ;  /* 0x0000001304137224 */ /* 0x000fc400078e0217 */
[C---:B------:R-:W-:Y:S02]  /*1680*/  VIADD R20, R5.reuse, 0x62 ;  /* 0x0000006205147836 */ /* 0x040fe40000000000 */
[----:B------:R-:W-:Y:S01]  /*1690*/  @!P3 IMAD.MOV R16, RZ, RZ, -R16 ;  /* 0x000000ffff10b224 */ /* 0x000fe200078e0a10 */
[----:B------:R-:W-:Y:S01]  /*16a0*/  ISETP.GT.U32.AND P3, PT, R4, R19, PT ;  /* 0x000000130400720c */ /* 0x000fe20003f64070 */
[----:B------:R-:W-:Y:S01]  /*16b0*/  @!P1 IMAD.MOV R15, RZ, RZ, -R15 ;  /* 0x000000ffff0f9224 */ /* 0x000fe200078e0a0f */
[----:B------:R-:W-:Y:S01]  /*16c0*/  IABS R22, R20 ;  /* 0x0000001400167213 */ /* 0x000fe20000000000 */
[C---:B------:R-:W-:Y:S01]  /*16d0*/  VIADD R26, R5.reuse, 0x5c ;  /* 0x0000005c051a7836 */ /* 0x040fe20000000000 */
[----:B------:R-:W-:Y:S01]  /*16e0*/  ISETP.GE.AND P1, PT, R20, RZ, PT ;  /* 0x000000ff1400720c */ /* 0x000fe20003f26270 */
[----:B------:R-:W-:Y:S02]  /*16f0*/  VIADD R20, R5, 0x60 ;  /* 0x0000006005147836 */ /* 0x000fe40000000000 */
[----:B------:R-:W-:Y:S01]  /*1700*/  @!P6 IMAD.IADD R18, R18, 0x1, -R4 ;  /* 0x000000011212e824 */ /* 0x000fe200078e0a04 */
[----:B------:R-:W-:Y:S01]  /*1710*/  IABS R29, R26 ;  /* 0x0000001a001d7213 */ /* 0x000fe20000000000 */
[----:B------:R-:W-:Y:S01]  /*1720*/  IMAD.MOV.U32 R23, RZ, RZ, R22 ;  /* 0x000000ffff177224 */ /* 0x000fe200078e0016 */
[----:B------:R-:W-:Y:S01]  /*1730*/  IABS R25, R20 ;  /* 0x0000001400197213 */ /* 0x000fe20000000000 */
[----:B------:R-:W-:Y:S01]  /*1740*/  @!P5 IMAD.IADD R17, R17, 0x1, -R4 ;  /* 0x000000011111d824 */ /* 0x000fe200078e0a04 */
[----:B------:R-:W-:Y:S01]  /*1750*/  ISETP.GE.AND P5, PT, R20, RZ, PT ;  /* 0x000000ff1400720c */ /* 0x000fe20003fa6270 */
[----:B------:R-:W-:Y:S01]  /*1760*/  VIADD R22, R5, 0x5e ;  /* 0x0000005e05167836 */ /* 0x000fe20000000000 */
[----:B------:R-:W-:Y:S01]  /*1770*/  ISETP.GT.U32.AND P6, PT, R4, R18, PT ;  /* 0x000000120400720c */ /* 0x000fe20003fc4070 */
[----:B------:R-:W-:-:S03]  /*1780*/  IMAD.HI.U32 R20, R2, R23, RZ ;  /* 0x0000001702147227 */ /* 0x000fc600078e00ff */
[----:B------:R-:W-:Y:S01]  /*1790*/  IABS R27, R22 ;  /* 0x00000016001b7213 */ /* 0x000fe20000000000 */
[----:B------:R-:W-:Y:S02]  /*17a0*/  @!P3 IMAD.IADD R19, R19, 0x1, -R4 ;  /* 0x000000011313b824 */ /* 0x000fe400078e0a04 */
[----:B------:R-:W-:Y:S02]  /*17b0*/  IMAD.MOV R20, RZ, RZ, -R20 ;  /* 0x000000ffff147224 */ /* 0x000fe400078e0a14 */
[----:B------:R-:W-:Y:S01]  /*17c0*/  IMAD.HI.U32 R21, R2, R25, RZ ;  /* 0x0000001902157227 */ /* 0x000fe200078e00ff */
[----:B------:R-:W-:-:S03]  /*17d0*/  ISETP.GT.U32.AND P3, PT, R4, R19, PT ;  /* 0x000000130400720c */ /* 0x000fc60003f64070 */
[----:B------:R-:W-:Y:S01]  /*17e0*/  @!P4 IMAD.MOV R17, RZ, RZ, -R17 ;  /* 0x000000ffff11c224 */ /* 0x000fe200078e0a11 */
[----:B------:R-:W-:Y:S01]  /*17f0*/  ISETP.GE.AND P4, PT, R22, RZ, PT ;  /* 0x000000ff1600720c */ /* 0x000fe20003f86270 */
[----:B------:R-:W-:Y:S02]  /*1800*/  IMAD R20, R4, R20, R23 ;  /* 0x0000001404147224 */ /* 0x000fe400078e0217 */
[----:B------:R-:W-:Y:S02]  /*1810*/  IMAD.MOV R21, RZ, RZ, -R21 ;  /* 0x000000ffff157224 */ /* 0x000fe400078e0a15 */
[----:B------:R-:W-:-:S04]  /*1820*/  IMAD.HI.U32 R22, R2, R27, RZ ;  /* 0x0000001b02167227 */ /* 0x000fc800078e00ff */
[----:B------:R-:W-:-:S04]  /*1830*/  IMAD.HI.U32 R23, R2, R29, RZ ;  /* 0x0000001d02177227 */ /* 0x000fc800078e00ff */
[----:B------:R-:W-:Y:S02]  /*1840*/  IMAD R21, R4, R21, R25 ;  /* 0x0000001504157224 */ /* 0x000fe400078e0219 */
[----:B------:R-:W-:Y:S01]  /*1850*/  @!P6 IMAD.IADD R18, R18, 0x1, -R4 ;  /* 0x000000011212e824 */ /* 0x000fe200078e0a04 */
[C---:B------:R-:W-:Y:S01]  /*1860*/  ISETP.GT.U32.AND P6, PT, R4.reuse, R20, PT ;  /* 0x000000140400720c */ /* 0x040fe20003fc4070 */
[----:B------:R-:W-:Y:S02]  /*1870*/  IMAD.MOV R22, RZ, RZ, -R22 ;  /* 0x000000ffff167224 */ /* 0x000fe400078e0a16 */
[----:B------:R-:W-:Y:S02]  /*1880*/  IMAD.MOV R25, RZ, RZ, -R23 ;  /* 0x000000ffff197224 */ /* 0x000fe400078e0a17 */
[C---:B------:R-:W-:Y:S02]  /*1890*/  IMAD R23, R4.reuse, R22, R27 ;  /* 0x0000001604177224 */ /* 0x040fe400078e021b */
[----:B------:R-:W-:Y:S01]  /*18a0*/  @!P0 IMAD.MOV R18, RZ, RZ, -R18 ;  /* 0x000000ffff128224 */ /* 0x000fe200078e0a12 */
[C---:B------:R-:W-:Y:S01]  /*18b0*/  ISETP.GT.U32.AND P0, PT, R4.reuse, R21, PT ;  /* 0x000000150400720c */ /* 0x040fe20003f04070 */
[----:B------:R-:W-:Y:S01]  /*18c0*/  @!P3 IMAD.IADD R19, R19, 0x1, -R4 ;  /* 0x000000011313b824 */ /* 0x000fe200078e0a04 */
[C---:B------:R-:W-:Y:S01]  /*18d0*/  ISETP.GT.U32.AND P3, PT, R4.reuse, R23, PT ;  /* 0x000000170400720c */ /* 0x040fe20003f64070 */
[----:B------:R-:W-:-:S02]  /*18e0*/  IMAD R22, R4, R25, R29 ;  /* 0x0000001904167224 */ /* 0x000fc400078e021d */
[--C-:B------:R-:W-:Y:S02]  /*18f0*/  @!P6 IMAD.IADD R20, R20, 0x1, -R4.reuse ;  /* 0x000000011414e824 */ /* 0x100fe400078e0a04 */
[C---:B------:R-:W-:Y:S01]  /*1900*/  VIADD R30, R5.reuse, 0x58 ;  /* 0x00000058051e7836 */ /* 0x040fe20000000000 */
[C---:B------:R-:W-:Y:S01]  /*1910*/  ISETP.GT.U32.AND P6, PT, R4.reuse, R22, PT ;  /* 0x000000160400720c */ /* 0x040fe20003fc4070 */
[C---:B------:R-:W-:Y:S02]  /*1920*/  VIADD R28, R5.reuse, 0x5a ;  /* 0x0000005a051c7836 */ /* 0x040fe40000000000 */
[----:B------:R-:W-:Y:S01]  /*1930*/  VIADD R34, R5, 0x54 ;  /* 0x0000005405227836 */ /* 0x000fe20000000000 */
[----:B------:R-:W-:Y:S01]  /*1940*/  IABS R27, R30 ;  /* 0x0000001e001b7213 */ /* 0x000fe20000000000 */
[--C-:B------:R-:W-:Y:S01]  /*1950*/  @!P0 IMAD.IADD R21, R21, 0x1, -R4.reuse ;  /* 0x0000000115158824 */ /* 0x100fe200078e0a04 */
[----:B------:R-:W-:Y:S01]  /*1960*/  IABS R31, R28 ;  /* 0x0000001c001f7213 */ /* 0x000fe20000000000 */
[----:B------:R-:W-:Y:S01]  /*1970*/  @!P3 IMAD.IADD R23, R23, 0x1, -R4 ;  /* 0x000000011717b824 */ /* 0x000fe200078e0a04 */
[----:B------:R-:W-:Y:S01]  /*1980*/  ISETP.GT.U32.AND P0, PT, R4, R20, PT ;  /* 0x000000140400720c */ /* 0x000fe20003f04070 */
[----:B------:R-:W-:Y:S01]  /*1990*/  IMAD.HI.U32 R25, R2, R27, RZ ;  /* 0x0000001b02197227 */ /* 0x000fe200078e00ff */
[----:B------:R-:W-:-:S03]  /*19a0*/  ISETP.GT.U32.AND P3, PT, R4, R21, PT ;  /* 0x000000150400720c */ /* 0x000fc60003f64070 */
[----:B------:R-:W-:Y:S01]  /*19b0*/  @!P6 IMAD.IADD R22, R22, 0x1, -R4 ;  /* 0x000000011616e824 */ /* 0x000fe200078e0a04 */
[----:B------:R-:W-:Y:S01]  /*19c0*/  ISETP.GT.U32.AND P6, PT, R4, R23, PT ;  /* 0x000000170400720c */ /* 0x000fe20003fc4070 */
[----:B------:R-:W-:Y:S02]  /*19d0*/  IMAD.MOV R25, RZ, RZ, -R25 ;  /* 0x000000ffff197224 */ /* 0x000fe400078e0a19 */
[----:B------:R-:W-:-:S04]  /*19e0*/  IMAD.HI.U32 R24, R2, R31, RZ ;  /* 0x0000001f02187227 */ /* 0x000fc800078e00ff */
[----:B------:R-:W-:Y:S02]  /*19f0*/  IMAD.MOV R24, RZ, RZ, -R24 ;  /* 0x000000ffff187224 */ /* 0x000fe400078e0a18 */
[--C-:B------:R-:W-:Y:S01]  /*1a00*/  @!P3 IMAD.IADD R21, R21, 0x1, -R4.reuse ;  /* 0x000000011515b824 */ /* 0x100fe200078e0a04 */
[----:B------:R-:W-:Y:S01]  /*1a10*/  ISETP.GE.AND P3, PT, R26, RZ, PT ;  /* 0x000000ff1a00720c */ /* 0x000fe20003f66270 */
[C---:B------:R-:W-:Y:S02]  /*1a20*/  IMAD R26, R4.reuse, R25, R27 ;  /* 0x00000019041a7224 */ /* 0x040fe400078e021b */
[--C-:B------:R-:W-:Y:S02]  /*1a30*/  @!P6 IMAD.IADD R23, R23, 0x1, -R4.reuse ;  /* 0x000000011717e824 */ /* 0x100fe400078e0a04 */
[----:B------:R-:W-:Y:S01]  /*1a40*/  @!P2 IMAD.MOV R19, RZ, RZ, -R19 ;  /* 0x000000ffff13a224 */ /* 0x000fe200078e0a13 */
[C---:B------:R-:W-:Y:S01]  /*1a50*/  ISETP.GT.U32.AND P6, PT, R4.reuse, R26, PT ;  /* 0x0000001a0400720c */ /* 0x040fe20003fc4070 */
[C---:B------:R-:W-:Y:S01]  /*1a60*/  IMAD R24, R4.reuse, R24, R31 ;  /* 0x0000001804187224 */ /* 0x040fe200078e021f */
[----:B------:R-:W-:Y:S01]  /*1a70*/  ISETP.GT.U32.AND P2, PT, R4, R22, PT ;  /* 0x000000160400720c */ /* 0x000fe20003f44070 */
[----:B------:R-:W-:Y:S01]  /*1a80*/  @!P0 IMAD.IADD R20, R20, 0x1, -R4 ;  /* 0x0000000114148824 */ /* 0x000fe200078e0a04 */
[----:B------:R-:W-:Y:S01]  /*1a90*/  IABS R31, R34 ;  /* 0x00000022001f7213 */ /* 0x000fe20000000000 */
[----:B------:R-:W-:Y:S01]  /*1aa0*/  VIADD R35, R5, 0x52 ;  /* 0x0000005205237836 */ /* 0x000fe20000000000 */
[----:B------:R-:W-:Y:S01]  /*1ab0*/  ISETP.GT.U32.AND P0, PT, R4, R24, PT ;  /* 0x000000180400720c */ /* 0x000fe20003f04070 */
[----:B------:R-:W-:-:S02]  /*1ac0*/  @!P5 IMAD.MOV R21, RZ, RZ, -R21 ;  /* 0x000000ffff15d224 */ /* 0x000fc400078e0a15 */
[----:B------:R-:W-:Y:S01]  /*1ad0*/  IMAD.HI.U32 R27, R2, R31, RZ ;  /* 0x0000001f021b7227 */ /* 0x000fe200078e00ff */
[----:B------:R-:W-:-:S03]  /*1ae0*/  IABS R33, R35 ;  /* 0x0000002300217213 */ /* 0x000fc60000000000 */
[--C-:B------:R-:W-:Y:S02]  /*1af0*/  @!P6 IMAD.IADD R26, R26, 0x1, -R4.reuse ;  /* 0x000000011a1ae824 */ /* 0x100fe400078e0a04 */
[----:B------:R-:W-:Y:S02]  /*1b00*/  IMAD.MOV R27, RZ, RZ, -R27 ;  /* 0x000000ffff1b7224 */ /* 0x000fe400078e0a1b */
[----:B------:R-:W-:Y:S01]  /*1b10*/  @!P2 IMAD.IADD R22, R22, 0x1, -R4 ;  /* 0x000000011616a824 */ /* 0x000fe200078e0a04 */
[----:B------:R-:W-:Y:S01]  /*1b20*/  ISETP.GE.AND P2, PT, R28, RZ, PT ;  /* 0x000000ff1c00720c */ /* 0x000fe20003f46270 */
[C---:B------:R-:W-:Y:S01]  /*1b30*/  IMAD R28, R4.reuse, R27, R31 ;  /* 0x0000001b041c7224 */ /* 0x040fe200078e021f */
[----:B------:R-:W-:Y:S01]  /*1b40*/  ISETP.GT.U32.AND P5, PT, R4, R26, PT ;  /* 0x0000001a0400720c */ /* 0x000fe20003fa4070 */
[----:B------:R-:W-:-:S04]  /*1b50*/  IMAD.HI.U32 R27, R2, R33, RZ ;  /* 0x00000021021b7227 */ /* 0x000fc800078e00ff */
[----:B------:R-:W-:Y:S01]  /*1b60*/  @!P0 IMAD.IADD R24, R24, 0x1, -R4 ;  /* 0x0000000118188824 */ /* 0x000fe200078e0a04 */
[----:B------:R-:W-:Y:S01]  /*1b70*/  ISETP.GE.AND P0, PT, R30, RZ, PT ;  /* 0x000000ff1e00720c */ /* 0x000fe20003f06270 */
[----:B------:R-:W-:Y:S02]  /*1b80*/  IMAD.MOV R27, RZ, RZ, -R27 ;  /* 0x000000ffff1b7224 */ /* 0x000fe400078e0a1b */
[----:B------:R-:W-:Y:S01]  /*1b90*/  @!P1 IMAD.MOV R20, RZ, RZ, -R20 ;  /* 0x000000ffff149224 */ /* 0x000fe200078e0a14 */
[C---:B------:R-:W-:Y:S01]  /*1ba0*/  ISETP.GT.U32.AND P1, PT, R4.reuse, R24, PT ;  /* 0x000000180400720c */ /* 0x040fe20003f24070 */
[----:B------:R-:W-:Y:S02]  /*1bb0*/  IMAD R27, R4, R27, R33 ;  /* 0x0000001b041b7224 */ /* 0x000fe400078e0221 */
[----:B------:R-:W-:Y:S02]  /*1bc0*/  @!P5 IMAD.IADD R26, R26, 0x1, -R4 ;  /* 0x000000011a1ad824 */ /* 0x000fe400078e0a04 */
[C---:B0-----:R-:W-:Y:S01]  /*1bd0*/  VIADD R32, R5.reuse, 0x56 ;  /* 0x0000005605207836 */ /* 0x041fe20000000000 */
[C---:B------:R-:W-:Y:S01]  /*1be0*/  ISETP.GT.U32.AND P5, PT, R4.reuse, R27, PT ;  /* 0x0000001b0400720c */ /* 0x040fe20003fa4070 */
[----:B------:R-:W-:Y:S01]  /*1bf0*/  @!P3 IMAD.MOV R22, RZ, RZ, -R22 ;  /* 0x000000ffff16b224 */ /* 0x000fe200078e0a16 */
[----:B------:R-:W-:Y:S01]  /*1c00*/  ISETP.GT.U32.AND P3, PT, R4, R28, PT ;  /* 0x0000001c0400720c */ /* 0x000fe20003f64070 */
[C---:B------:R-:W-:Y:S01]  /*1c10*/  VIADD R36, R5.reuse, 0x50 ;  /* 0x0000005005247836 */ /* 0x040fe20000000000 */
[----:B------:R-:W-:Y:S01]  /*1c20*/  IABS R29, R32 ;  /* 0x00000020001d7213 */ /* 0x000fe20000000000 */
[----:B------:R-:W-:-:S02]  /*1c30*/  VIADD R38, R5, 0x4c ;  /* 0x0000004c05267836 */ /* 0x000fc40000000000 */
[----:B------:R-:W-:Y:S01]  /*1c40*/  @!P1 IMAD.IADD R24, R24, 0x1, -R4 ;  /* 0x0000000118189824 */ /* 0x000fe200078e0a04 */
[----:B------:R-:W-:Y:S01]  /*1c50*/  ISETP.GE.AND P1, PT, R34, RZ, PT ;  /* 0x000000ff2200720c */ /* 0x000fe20003f26270 */
[----:B------:R-:W-:Y:S01]  /*1c60*/  VIADD R34, R5, 0x4e ;  /* 0x0000004e05227836 */ /* 0x000fe20000000000 */
[----:B------:R-:W-:Y:S01]  /*1c70*/  IABS R31, R36 ;  /* 0x00000024001f7213 */ /* 0x000fe20000000000 */
[----:B------:R-:W-:-:S03]  /*1c80*/  IMAD.HI.U32 R25, R2, R29, RZ ;  /* 0x0000001d02197227 */ /* 0x000fc600078e00ff */
[----:B------:R-:W-:Y:S01]  /*1c90*/  IABS R33, R34 ;  /* 0x0000002200217213 */ /* 0x000fe20000000000 */
[----:B------:R-:W-:Y:S02]  /*1ca0*/  @!P5 IMAD.IADD R27, R27, 0x1, -R4 ;  /* 0x000000011b1bd824 */ /* 0x000fe400078e0a04 */
[----:B------:R-:W-:Y:S02]  /*1cb0*/  IMAD.MOV R25, RZ, RZ, -R25 ;  /* 0x000000ffff197224 */ /* 0x000fe400078e0a19 */
[----:B------:R-:W-:Y:S01]  /*1cc0*/  IMAD.HI.U32 R30, R2, R33, RZ ;  /* 0x00000021021e7227 */ /* 0x000fe200078e00ff */
[----:B------:R-:W-:-:S03]  /*1cd0*/  ISETP.GT.U32.AND P5, PT, R4, R27, PT ;  /* 0x0000001b0400720c */ /* 0x000fc60003fa4070 */
[----:B------:R-:W-:Y:S02]  /*1ce0*/  IMAD R25, R4, R25, R29 ;  /* 0x0000001904197224 */ /* 0x000fe400078e021d */
[----:B------:R-:W-:Y:S02]  /*1cf0*/  @!P3 IMAD.IADD R28, R28, 0x1, -R4 ;  /* 0x000000011c1cb824 */ /* 0x000fe400078e0a04 */
[----:B------:R-:W-:Y:S01]  /*1d00*/  IMAD.MOV R30, RZ, RZ, -R30 ;  /* 0x000000ffff1e7224 */ /* 0x000fe200078e0a1e */
[C---:B------:R-:W-:Y:S01]  /*1d10*/  ISETP.GT.U32.AND P6, PT, R4.reuse, R25, PT ;  /* 0x000000190400720c */ /* 0x040fe20003fc4070 */
[----:B------:R-:W-:Y:S01]  /*1d20*/  @!P2 IMAD.MOV R24, RZ, RZ, -R24 ;  /* 0x000000ffff18a224 */ /* 0x000fe200078e0a18 */
[C---:B------:R-:W-:Y:S01]  /*1d30*/  ISETP.GT.U32.AND P3, PT, R4.reuse, R28, PT ;  /* 0x0000001c0400720c */ /* 0x040fe20003f64070 */
[----:B------:R-:W-:Y:S02]  /*1d40*/  IMAD R30, R4, R30, R33 ;  /* 0x0000001e041e7224 */ /* 0x000fe400078e0221 */
[----:B------:R-:W-:-:S02]  /*1d50*/  @!P5 IMAD.IADD R27, R27, 0x1, -R4 ;  /* 0x000000011b1bd824 */ /* 0x000fc400078e0a04 */
[----:B------:R-:W-:Y:S01]  /*1d60*/  IMAD.HI.U32 R29, R2, R31, RZ ;  /* 0x0000001f021d7227 */ /* 0x000fe200078e00ff */
[----:B------:R-:W-:-:S03]  /*1d70*/  ISETP.GT.U32.AND P5, PT, R4, R30, PT ;  /* 0x0000001e0400720c */ /* 0x000fc60003fa4070 */
[----:B------:R-:W-:Y:S02]  /*1d80*/  IMAD.MOV R29, RZ, RZ, -R29 ;  /* 0x000000ffff1d7224 */ /* 0x000fe400078e0a1d */
[--C-:B------:R-:W-:Y:S01]  /*1d90*/  @!P6 IMAD.IADD R25, R25, 0x1, -R4.reuse ;  /* 0x000000011919e824 */ /* 0x100fe200078e0a04 */
[----:B------:R-:W-:Y:S01]  /*1da0*/  ISETP.GE.AND P6, PT, R35, RZ, PT ;  /* 0x000000ff2300720c */ /* 0x000fe20003fc6270 */
[--C-:B------:R-:W-:Y:S01]  /*1db0*/  @!P3 IMAD.IADD R28, R28, 0x1, -R4.reuse ;  /* 0x000000011c1cb824 */ /* 0x100fe200078e0a04 */
[----:B------:R-:W-:Y:S01]  /*1dc0*/  ISETP.GE.AND P3, PT, R36, RZ, PT ;  /* 0x000000ff2400720c */ /* 0x000fe20003f66270 */
[C---:B------:R-:W-:Y:S01]  /*1dd0*/  VIADD R36, R5.reuse, 0x48 ;  /* 0x0000004805247836 */ /* 0x040fe20000000000 */
[C---:B------:R-:W-:Y:S01]  /*1de0*/  ISETP.GT.U32.AND P2, PT, R4.reuse, R25, PT ;  /* 0x000000190400720c */ /* 0x040fe20003f44070 */
[----:B------:R-:W-:Y:S01]  /*1df0*/  IMAD R29, R4, R29, R31 ;  /* 0x0000001d041d7224 */ /* 0x000fe200078e021f */
[----:B------:R-:W-:Y:S01]  /*1e00*/  IABS R35, R38 ;  /* 0x0000002600237213 */ /* 0x000fe20000000000 */
[----:B------:R-:W-:Y:S01]  /*1e10*/  @!P5 IMAD.IADD R30, R30, 0x1, -R4 ;  /* 0x000000011e1ed824 */ /* 0x000fe200078e0a04 */
[----:B------:R-:W-:Y:S01]  /*1e20*/  IABS R39, R36 ;  /* 0x0000002400277213 */ /* 0x000fe20000000000 */
[----:B------:R-:W-:Y:S01]  /*1e30*/  @!P4 IMAD.MOV R23, RZ, RZ, -R23 ;  /* 0x000000ffff17c224 */ /* 0x000fe200078e0a17 */
[----:B------:R-:W-:Y:S01]  /*1e40*/  ISETP.GE.AND P4, PT, R32, RZ, PT ;  /* 0x000000ff2000720c */ /* 0x000fe20003f86270 */
[----:B------:R-:W-:Y:S01]  /*1e50*/  VIADD R40, R5, 0x4a ;  /* 0x0000004a05287836 */ /* 0x000fe20000000000 */
[----:B------:R-:W-:Y:S01]  /*1e60*/  ISETP.GT.U32.AND P5, PT, R4, R30, PT ;  /* 0x0000001e0400720c */ /* 0x000fe20003fa4070 */
[----:B------:R-:W-:-:S03]  /*1e70*/  IMAD.HI.U32 R33, R2, R39, RZ ;  /* 0x0000002702217227 */ /* 0x000fc600078e00ff */
[----:B------:R-:W-:Y:S01]  /*1e80*/  IABS R37, R40 ;  /* 0x0000002800257213 */ /* 0x000fe20000000000 */
[----:B------:R-:W-:Y:S01]  /*1e90*/  @!P2 IMAD.IADD R25, R25, 0x1, -R4 ;  /* 0x000000011919a824 */ /* 0x000fe200078e0a04 */
[----:B------:R-:W-:Y:S01]  /*1ea0*/  ISETP.GT.U32.AND P2, PT, R4, R29, PT ;  /* 0x0000001d0400720c */ /* 0x000fe20003f44070 */
[----:B------:R-:W-:Y:S02]  /*1eb0*/  IMAD.MOV R33, RZ, RZ, -R33 ;  /* 0x000000ffff217224 */ /* 0x000fe400078e0a21 */
[----:B------:R-:W-:-:S04]  /*1ec0*/  IMAD.HI.U32 R31, R2, R35, RZ ;  /* 0x00000023021f7227 */ /* 0x000fc800078e00ff */
[----:B------:R-:W-:Y:S02]  /*1ed0*/  IMAD R33, R4, R33, R39 ;  /* 0x0000002104217224 */ /* 0x000fe400078e0227 */
[----:B------:R-:W-:Y:S02]  /*1ee0*/  @!P5 IMAD.IADD R30, R30, 0x1, -R4 ;  /* 0x000000011e1ed824 */ /* 0x000fe400078e0a04 */
[----:B------:R-:W-:Y:S01]  /*1ef0*/  IMAD.MOV R31, RZ, RZ, -R31 ;  /* 0x000000ffff1f7224 */ /* 0x000fe200078e0a1f */
[C---:B------:R-:W-:Y:S01]  /*1f00*/  ISETP.GT.U32.AND P5, PT, R4.reuse, R33, PT ;  /* 0x000000210400720c */ /* 0x040fe20003fa4070 */
[----:B------:R-:W-:Y:S02]  /*1f10*/  VIADD R41, R5, 0x46 ;  /* 0x0000004605297836 */ /* 0x000fe40000000000 */
[----:B------:R-:W-:Y:S02]  /*1f20*/  IMAD R31, R4, R31, R35 ;  /* 0x0000001f041f7224 */ /* 0x000fe400078e0223 */
[----:B------:R-:W-:Y:S01]  /*1f30*/  IMAD.HI.U32 R32, R2, R37, RZ ;  /* 0x0000002502207227 */ /* 0x000fe200078e00ff */
[----:B------:R-:W-:-:S03]  /*1f40*/  IABS R35, R41 ;  /* 0x0000002900237213 */ /* 0x000fc60000000000 */
[----:B------:R-:W-:Y:S01]  /*1f50*/  @!P2 IMAD.IADD R29, R29, 0x1, -R4 ;  /* 0x000000011d1da824 */ /* 0x000fe200078e0a04 */
[----:B------:R-:W-:Y:S01]  /*1f60*/  ISETP.GE.AND P2, PT, R34, RZ, PT ;  /* 0x000000ff2200720c */ /* 0x000fe20003f46270 */
[----:B------:R-:W-:Y:S01]  /*1f70*/  @!P1 IMAD.MOV R28, RZ, RZ, -R28 ;  /* 0x000000ffff1c9224 */ /* 0x000fe200078e0a1c */
[----:B------:R-:W-:Y:S01]  /*1f80*/  ISETP.GE.AND P1, PT, R38, RZ, PT ;  /* 0x000000ff2600720c */ /* 0x000fe20003f26270 */
[----:B------:R-:W-:Y:S02]  /*1f90*/  IMAD.MOV R32, RZ, RZ, -R32 ;  /* 0x000000ffff207224 */ /* 0x000fe400078e0a20 */
[----:B------:R-:W-:Y:S01]  /*1fa0*/  @!P0 IMAD.MOV R26, RZ, RZ, -R26 ;  /* 0x000000ffff1a8224 */ /* 0x000fe200078e0a1a */
[C---:B------:R-:W-:Y:S01]  /*1fb0*/  ISETP.GT.U32.AND P0, PT, R4.reuse, R29, PT ;  /* 0x0000001d0400720c */ /* 0x040fe20003f04070 */
[----:B------:R-:W-:Y:S01]  /*1fc0*/  @!P4 IMAD.MOV R25, RZ, RZ, -R25 ;  /* 0x000000ffff19c224 */ /* 0x000fe200078e0a19 */
[----:B------:R-:W-:Y:S01]  /*1fd0*/  ISETP.GT.U32.AND P4, PT, R4, R31, PT ;  /* 0x0000001f0400720c */ /* 0x000fe20003f84070 */
[----:B------:R-:W-:-:S02]  /*1fe0*/  VIADD R38, R5, 0x44 ;  /* 0x0000004405267836 */ /* 0x000fc40000000000 */
[----:B------:R-:W-:-:S04]  /*1ff0*/  IMAD.HI.U32 R34, R2, R35, RZ ;  /* 0x0000002302227227 */ /* 0x000fc800078e00ff */
[C---:B------:R-:W-:Y:S01]  /*2000*/  IMAD R32, R4.reuse, R32, R37 ;  /* 0x0000002004207224 */ /* 0x040fe200078e0225 */
[----:B------:R-:W-:Y:S01]  /*2010*/  IABS R37, R38 ;  /* 0x0000002600257213 */ /* 0x000fe20000000000 */
[----:B------:R-:W-:Y:S02]  /*2020*/  @!P5 IMAD.IADD R33, R33, 0x1, -R4 ;  /* 0x000000012121d824 */ /* 0x000fe400078e0a04 */
[----:B------:R-:W-:Y:S02]  /*2030*/  IMAD.MOV R34, RZ, RZ, -R34 ;  /* 0x000000ffff227224 */ /* 0x000fe400078e0a22 */
[----:B------:R-:W-:Y:S01]  /*2040*/  @!P0 IMAD.IADD R29, R29, 0x1, -R4 ;  /* 0x000000011d1d8824 */ /* 0x000fe200078e0a04 */
[C---:B------:R-:W-:Y:S01]  /*2050*/  ISETP.GT.U32.AND P5, PT, R4.reuse, R33, PT ;  /* 0x000000210400720c */ /* 0x040fe20003fa4070 */
[----:B------:R-:W-:Y:S01]  /*2060*/  IMAD R34, R4, R34, R35 ;  /* 0x0000002204227224 */ /* 0x000fe200078e0223 */
[----:B------:R-:W-:Y:S01]  /*2070*/  ISETP.GE.AND P0, PT, R40, RZ, PT ;  /* 0x000000ff2800720c */ /* 0x000fe20003f06270 */
[----:B------:R-:W-:-:S04]  /*2080*/  IMAD.HI.U32 R35, R2, R37, RZ ;  /* 0x0000002502237227 */ /* 0x000fc800078e00ff */
[----:B------:R-:W-:Y:S01]  /*2090*/  @!P4 IMAD.IADD R31, R31, 0x1, -R4 ;  /* 0x000000011f1fc824 */ /* 0x000fe200078e0a04 */
[----:B------:R-:W-:Y:S01]  /*20a0*/  ISETP.GE.AND P4, PT, R36, RZ, PT ;  /* 0x000000ff2400720c */ /* 0x000fe20003f86270 */
[----:B------:R-:W-:Y:S02]  /*20b0*/  IMAD.MOV R35, RZ, RZ, -R35 ;  /* 0x000000ffff237224 */ /* 0x000fe400078e0a23 */
[----:B------:R-:W-:Y:S01]  /*20c0*/  @!P3 IMAD.MOV R29, RZ, RZ, -R29 ;  /* 0x000000ffff1db224 */ /* 0x000fe200078e0a1d */
[C---:B------:R-:W-:Y:S01]  /*20d0*/  ISETP.GT.U32.AND P3, PT, R4.reuse, R31, PT ;  /* 0x0000001f0400720c */ /* 0x040fe20003f64070 */
[C---:B------:R-:W-:Y:S02]  /*20e0*/  IMAD R35, R4.reuse, R35, R37 ;  /* 0x0000002304237224 */ /* 0x040fe400078e0225 */
[----:B------:R-:W-:Y:S01]  /*20f0*/  @!P6 IMAD.MOV R27, RZ, RZ, -R27 ;  /* 0x000000ffff1be224 */ /* 0x000fe200078e0a1b */
[----:B------:R-:W-:Y:S01]  /*2100*/  ISETP.GT.U32.AND P6, PT, R4, R32, PT ;  /* 0x000000200400720c */ /* 0x000fe20003fc4070 */
[----:B------:R-:W-:-:S02]  /*2110*/  VIADD R40, R5, 0x42 ;  /* 0x0000004205287836 */ /* 0x000fc40000000000 */
[--C-:B------:R-:W-:Y:S01]  /*2120*/  @!P5 IMAD.IADD R33, R33, 0x1, -R4.reuse ;  /* 0x000000012121d824 */ /* 0x100fe200078e0a04 */
[C---:B------:R-:W-:Y:S01]  /*2130*/  ISETP.GT.U32.AND P5, PT, R4.reuse, R35, PT ;  /* 0x000000230400720c */ /* 0x040fe20003fa4070 */
[C---:B------:R-:W-:Y:S01]  /*2140*/  VIADD R43, R5.reuse, 0x3e ;  /* 0x0000003e052b7836 */ /* 0x040fe20000000000 */
[----:B------:R-:W-:Y:S01]  /*2150*/  IABS R39, R40 ;  /* 0x0000002800277213 */ /* 0x000fe20000000000 */
[----:B------:R-:W-:Y:S02]  /*2160*/  VIADD R42, R5, 0x40 ;  /* 0x00000040052a7836 */ /* 0x000fe40000000000 */
[----:B------:R-:W-:Y:S01]  /*2170*/  @!P3 IMAD.IADD R31, R31, 0x1, -R4 ;  /* 0x000000011f1fb824 */ /* 0x000fe200078e0a04 */
[----:B------:R-:W-:Y:S01]  /*2180*/  ISETP.GT.U32.AND P3, PT, R4, R34, PT ;  /* 0x000000220400720c */ /* 0x000fe20003f64070 */
[----:B------:R-:W-:Y:S01]  /*2190*/  IMAD.HI.U32 R36, R2, R39, RZ ;  /* 0x0000002702247227 */ /* 0x000fe200078e00ff */
[----:B------:R-:W-:-:S03]  /*21a0*/  IABS R37, R43 ;  /* 0x0000002b00257213 */ /* 0x000fc60000000000 */
[----:B------:R-:W-:Y:S01]  /*21b0*/  @!P2 IMAD.MOV R30, RZ, RZ, -R30 ;  /* 0x000000ffff1ea224 */ /* 0x000fe200078e0a1e */
[----:B------:R-:W-:Y:S01]  /*21c0*/  ISETP.GE.AND P2, PT, R41, RZ, PT ;  /* 0x000000ff2900720c */ /* 0x000fe20003f46270 */
[----:B------:R-:W-:Y:S01]  /*21d0*/  @!P6 IMAD.IADD R32, R32, 0x1, -R4 ;  /* 0x000000012020e824 */ /* 0x000fe200078e0a04 */
[----:B------:R-:W-:Y:S01]  /*21e0*/  IABS R41, R42 ;  /* 0x0000002a00297213 */ /* 0x000fe20000000000 */
[----:B------:R-:W-:Y:S02]  /*21f0*/  IMAD.MOV R36, RZ, RZ, -R36 ;  /* 0x000000ffff247224 */ /* 0x000fe400078e0a24 */
[----:B------:R-:W-:Y:S01]  /*2200*/  @!P5 IMAD.IADD R35, R35, 0x1, -R4 ;  /* 0x000000012323d824 */ /* 0x000fe200078e0a04 */
[C---:B------:R-:W-:Y:S01]  /*2210*/  ISETP.GT.U32.AND P6, PT, R4.reuse, R32, PT ;  /* 0x000000200400720c */ /* 0x040fe20003fc4070 */
[C---:B------:R-:W-:Y:S02]  /*2220*/  IMAD R36, R4.reuse, R36, R39 ;  /* 0x0000002404247224 */ /* 0x040fe400078e0227 */
[----:B------:R-:W-:Y:S01]  /*2230*/  IMAD.MOV.U32 R39, RZ, RZ, R37 ;  /* 0x000000ffff277224 */ /* 0x000fe200078e0025 */
[----:B------:R-:W-:Y:S01]  /*2240*/  ISETP.GT.U32.AND P5, PT, R4, R35, PT ;  /* 0x000000230400720c */ /* 0x000fe20003fa4070 */
[----:B------:R-:W-:-:S04]  /*2250*/  IMAD.HI.U32 R37, R2, R41, RZ ;  /* 0x0000002902257227 */ /* 0x000fc800078e00ff */
[--C-:B------:R-:W-:Y:S02]  /*2260*/  @!P3 IMAD.IADD R34, R34, 0x1, -R4.reuse ;  /* 0x000000012222b824 */ /* 0x100fe400078e0a04 */
[----:B------:R-:W-:Y:S02]  /*2270*/  IMAD.MOV R37, RZ, RZ, -R37 ;  /* 0x000000ffff257224 */ /* 0x000fe400078e0a25 */
[--C-:B------:R-:W-:Y:S01]  /*2280*/  @!P6 IMAD.IADD R32, R32, 0x1, -R4.reuse ;  /* 0x000000012020e824 */ /* 0x100fe200078e0a04 */
[C---:B------:R-:W-:Y:S01]  /*2290*/  ISETP.GT.U32.AND P3, PT, R4.reuse, R34, PT ;  /* 0x000000220400720c */ /* 0x040fe20003f64070 */
[----:B------:R-:W-:Y:S01]  /*22a0*/  IMAD R37, R4, R37, R41 ;  /* 0x0000002504257224 */ /* 0x000fe200078e0229 */
[----:B------:R-:W-:Y:S01]  /*22b0*/  ISETP.GE.AND P6, PT, R38, RZ, PT ;  /* 0x000000ff2600720c */ /* 0x000fe20003fc6270 */
[----:B------:R-:W-:Y:S02]  /*22c0*/  @!P5 IMAD.IADD R35, R35, 0x1, -R4 ;  /* 0x000000012323d824 */ /* 0x000fe400078e0a04 */
[----:B------:R-:W-:Y:S01]  /*22d0*/  IMAD.HI.U32 R38, R2, R39, RZ ;  /* 0x0000002702267227 */ /* 0x000fe200078e00ff */
[----:B------:R-:W-:-:S03]  /*22e0*/  ISETP.GT.U32.AND P5, PT, R4, R37, PT ;  /* 0x000000250400720c */ /* 0x000fc60003fa4070 */
[----:B------:R-:W-:Y:S01]  /*22f0*/  @!P0 IMAD.MOV R32, RZ, RZ, -R32 ;  /* 0x000000ffff208224 */ /* 0x000fe200078e0a20 */
[----:B------:R-:W-:Y:S01]  /*2300*/  ISETP.GT.U32.AND P0, PT, R4, R36, PT ;  /* 0x000000240400720c */ /* 0x000fe20003f04070 */
[----:B------:R-:W-:Y:S02]  /*2310*/  IMAD.MOV R38, RZ, RZ, -R38 ;  /* 0x000000ffff267224 */ /* 0x000fe400078e0a26 */
[----:B------:R-:W-:Y:S01]  /*2320*/  @!P3 IMAD.IADD R34, R34, 0x1, -R4 ;  /* 0x000000012222b824 */ /* 0x000fe200078e0a04 */
[----:B------:R-:W-:Y:S01]  /*2330*/  ISETP.GE.AND P3, PT, R43, RZ, PT ;  /* 0x000000ff2b00720c */ /* 0x000fe20003f66270 */
[C---:B------:R-:W-:Y:S02]  /*2340*/  IMAD R38, R4.reuse, R38, R39 ;  /* 0x0000002604267224 */ /* 0x040fe400078e0227 */
[----:B------:R-:W-:Y:S02]  /*2350*/  VIADD R41, R5, 0x3a ;  /* 0x0000003a05297836 */ /* 0x000fe40000000000 */
[----:B------:R-:W-:Y:S01]  /*2360*/  @!P2 IMAD.MOV R34, RZ, RZ, -R34 ;  /* 0x000000ffff22a224 */ /* 0x000fe200078e0a22 */
[----:B------:R-:W-:Y:S01]  /*2370*/  ISETP.GT.U32.AND P2, PT, R4, R38, PT ;  /* 0x000000260400720c */ /* 0x000fe20003f44070 */
[--C-:B------:R-:W-:Y:S01]  /*2380*/  @!P5 IMAD.IADD R37, R37, 0x1, -R4.reuse ;  /* 0x000000012525d824 */ /* 0x100fe200078e0a04 */
[----:B------:R-:W-:Y:S01]  /*2390*/  IABS R45, R41 ;  /* 0x00000029002d7213 */ /* 0x000fe20000000000 */
[----:B------:R-:W-:Y:S01]  /*23a0*/  @!P1 IMAD.MOV R31, RZ, RZ, -R31 ;  /* 0x000000ffff1f9224 */ /* 0x000fe200078e0a1f */
[----:B------:R-:W-:Y:S01]  /*23b0*/  ISETP.GE.AND P1, PT, R40, RZ, PT ;  /* 0x000000ff2800720c */ /* 0x000fe20003f26270 */
[----:B------:R-:W-:Y:S01]  /*23c0*/  VIADD R40, R5, 0x3c ;  /* 0x0000003c05287836 */ /* 0x000fe20000000000 */
[----:B------:R-:W-:Y:S01]  /*23d0*/  ISETP.GT.U32.AND P5, PT, R4, R37, PT ;  /* 0x000000250400720c */ /* 0x000fe20003fa4070 */
[----:B------:R-:W-:-:S02]  /*23e0*/  @!P0 IMAD.IADD R36, R36, 0x1, -R4 ;  /* 0x0000000124248824 */ /* 0x000fc400078e0a04 */
[----:B------:R-:W-:Y:S01]  /*23f0*/  @!P4 IMAD.MOV R33, RZ, RZ, -R33 ;  /* 0x000000ffff21c224 */ /* 0x000fe200078e0a21 */
[----:B------:R-:W-:Y:S01]  /*2400*/  ISETP.GE.AND P4, PT, R42, RZ, PT ;  /* 0x000000ff2a00720c */ /* 0x000fe20003f86270 */
[----:B------:R-:W-:Y:S01]  /*2410*/  @!P6 IMAD.MOV R35, RZ, RZ, -R35 ;  /* 0x000000ffff23e224 */ /* 0x000fe200078e0a23 */
[----:B------:R-:W-:Y:S01]  /*2420*/  IABS R43, R40 ;  /* 0x00000028002b7213 */ /* 0x000fe20000000000 */
[----:B------:R-:W-:Y:S01]  /*2430*/  VIADD R42, R5, 0x38 ;  /* 0x00000038052a7836 */ /* 0x000fe20000000000 */
[----:B------:R-:W-:Y:S01]  /*2440*/  ISETP.GT.U32.AND P0, PT, R4, R36, PT ;  /* 0x000000240400720c */ /* 0x000fe20003f04070 */
[----:B------:R-:W-:Y:S01]  /*2450*/  @!P2 IMAD.IADD R38, R38, 0x1, -R4 ;  /* 0x000000012626a824 */ /* 0x000fe200078e0a04 */
[----:B------:R-:W-:Y:S01]  /*2460*/  ISETP.GE.AND P6, PT, R40, RZ, PT ;  /* 0x000000ff2800720c */ /* 0x000fe20003fc6270 */
[----:B------:R-:W-:Y:S01]  /*2470*/  IMAD.HI.U32 R40, R2, R45, RZ ;  /* 0x0000002d02287227 */ /* 0x000fe200078e00ff */
[----:B------:R-:W-:Y:S02]  /*2480*/  IABS R47, R42 ;  /* 0x0000002a002f7213 */ /* 0x000fe40000000000 */
[----:B------:R-:W-:Y:S01]  /*2490*/  ISETP.GT.U32.AND P2, PT, R4, R38, PT ;  /* 0x000000260400720c */ /* 0x000fe20003f44070 */
[----:B------:R-:W-:-:S02]  /*24a0*/  IMAD.MOV R40, RZ, RZ, -R40 ;  /* 0x000000ffff287224 */ /* 0x000fc400078e0a28 */
[--C-:B------:R-:W-:Y:S02]  /*24b0*/  @!P5 IMAD.IADD R37, R37, 0x1, -R4.reuse ;  /* 0x000000012525d824 */ /* 0x100fe400078e0a04 */
[----:B------:R-:W-:Y:S02]  /*24c0*/  IMAD R40, R4, R40, R45 ;  /* 0x0000002804287224 */ /* 0x000fe400078e022d */
[----:B------:R-:W-:Y:S01]  /*24d0*/  @!P0 IMAD.IADD R36, R36, 0x1, -R4 ;  /* 0x0000000124248824 */ /* 0x000fe200078e0a04 */
[----:B------:R-:W-:Y:S01]  /*24e0*/  ISETP.GE.AND P0, PT, R41, RZ, PT ;  /* 0x000000ff2900720c */ /* 0x000fe20003f06270 */
[----:B------:R-:W-:Y:S01]  /*24f0*/  @!P4 IMAD.MOV R37, RZ, RZ, -R37 ;  /* 0x000000ffff25c224 */ /* 0x000fe200078e0a25 */
[----:B------:R-:W-:Y:S01]  /*2500*/  ISETP.GT.U32.AND P4, PT, R4, R40, PT ;  /* 0x000000280400720c */ /* 0x000fe20003f84070 */
[----:B------:R-:W-:-:S04]  /*2510*/  IMAD.HI.U32 R41, R2, R47, RZ ;  /* 0x0000002f02297227 */ /* 0x000fc800078e00ff */
[----:B------:R-:W-:-:S04]  /*2520*/  IMAD.HI.U32 R39, R2, R43, RZ ;  /* 0x0000002b02277227 */ /* 0x000fc800078e00ff */
[----:B------:R-:W-:Y:S02]  /*2530*/  IMAD.MOV R41, RZ, RZ, -R41 ;  /* 0x000000ffff297224 */ /* 0x000fe400078e0a29 */
[----:B------:R-:W-:Y:S01]  /*2540*/  @!P1 IMAD.MOV R36, RZ, RZ, -R36 ;  /* 0x000000ffff249224 */ /* 0x000fe200078e0a24 */
[----:B------:R-:W-:Y:S01]  /*2550*/  ISETP.GE.AND P1, PT, R42, RZ, PT ;  /* 0x000000ff2a00720c */ /* 0x000fe20003f26270 */
[----:B------:R-:W-:Y:S02]  /*2560*/  IMAD.MOV R39, RZ, RZ, -R39 ;  /* 0x000000ffff277224 */ /* 0x000fe400078e0a27 */
[----:B------:R-:W-:Y:S02]  /*2570*/  IMAD R41, R4, R41, R47 ;  /* 0x0000002904297224 */ /* 0x000fe400078e022f */
[----:B------:R-:W-:Y:S02]  /*2580*/  VIADD R42, R5, 0x36 ;  /* 0x00000036052a7836 */ /* 0x000fe40000000000 */
[----:B------:R-:W-:-:S02]  /*2590*/  @!P2 IMAD.IADD R38, R38, 0x1, -R4 ;  /* 0x000000012626a824 */ /* 0x000fc400078e0a04 */
[----:B------:R-:W-:Y:S01]  /*25a0*/  IMAD R39, R4, R39, R43 ;  /* 0x0000002704277224 */ /* 0x000fe200078e022b */
[----:B------:R-:W-:Y:S01]  /*25b0*/  IABS R45, R42 ;  /* 0x0000002a002d7213 */ /* 0x000fe20000000000 */
[----:B------:R-:W-:Y:S01]  /*25c0*/  @!P4 IMAD.IADD R40, R40, 0x1, -R4 ;  /* 0x000000012828c824 */ /* 0x000fe200078e0a04 */
[----:B------:R-:W-:Y:S01]  /*25d0*/  ISETP.GE.AND P2, PT, R42, RZ, PT ;  /* 0x000000ff2a00720c */ /* 0x000fe20003f46270 */
[----:B------:R-:W-:Y:S01]  /*25e0*/  @!P3 IMAD.MOV R38, RZ, RZ, -R38 ;  /* 0x000000ffff26b224 */ /* 0x000fe200078e0a26 */
[----:B------:R-:W-:Y:S01]  /*25f0*/  ISETP.GT.U32.AND P3, PT, R4, R41, PT ;  /* 0x000000290400720c */ /* 0x000fe20003f64070 */
[----:B------:R-:W-:Y:S01]  /*2600*/  IMAD.HI.U32 R42, R2, R45, RZ ;  /* 0x0000002d022a7227 */ /* 0x000fe200078e00ff */
[C---:B------:R-:W-:Y:S02]  /*2610*/  ISETP.GT.U32.AND P5, PT, R4.reuse, R39, PT ;  /* 0x000000270400720c */ /* 0x040fe40003fa4070 */
[----:B------:R-:W-:Y:S01]  /*2620*/  ISETP.GT.U32.AND P4, PT, R4, R40, PT ;  /* 0x000000280400720c */ /* 0x000fe20003f84070 */
[----:B------:R-:W-:-:S02]  /*2630*/  IMAD.MOV R42, RZ, RZ, -R42 ;  /* 0x000000ffff2a7224 */ /* 0x000fc400078e0a2a */
[C---:B------:R-:W-:Y:S02]  /*2640*/  VIADD R48, R5.reuse, 0x30 ;  /* 0x0000003005307836 */ /* 0x040fe40000000000 */
[----:B------:R-:W-:Y:S02]  /*2650*/  IMAD R42, R4, R42, R45 ;  /* 0x0000002a042a7224 */ /* 0x000fe400078e022d */
[----:B------:R-:W-:Y:S01]  /*2660*/  VIADD R44, R5, 0x34 ;  /* 0x00000034052c7836 */ /* 0x000fe20000000000 */
[----:B------:R-:W-:Y:S01]  /*2670*/  IABS R51, R48 ;  /* 0x0000003000337213 */ /* 0x000fe20000000000 */
[--C-:B------:R-:W-:Y:S02]  /*2680*/  @!P3 IMAD.IADD R41, R41, 0x1, -R4.reuse ;  /* 0x000000012929b824 */ /* 0x100fe400078e0a04 */
[--C-:B------:R-:W-:Y:S01]  /*2690*/  @!P5 IMAD.IADD R39, R39, 0x1, -R4.reuse ;  /* 0x000000012727d824 */ /* 0x100fe200078e0a04 */
[----:B------:R-:W-:Y:S01]  /*26a0*/  IABS R47, R44 ;  /* 0x0000002c002f7213 */ /* 0x000fe20000000000 */
[----:B------:R-:W-:Y:S01]  /*26b0*/  @!P4 IMAD.IADD R40, R40, 0x1, -R4 ;  /* 0x000000012828c824 */ /* 0x000fe200078e0a04 */
[----:B------:R-:W-:Y:S01]  /*26c0*/  ISETP.GT.U32.AND P4, PT, R4, R42, PT ;  /* 0x0000002a0400720c */ /* 0x000fe20003f84070 */
[----:B------:R-:W-:Y:S01]  /*26d0*/  IMAD.HI.U32 R45, R2, R51, RZ ;  /* 0x00000033022d7227 */ /* 0x000fe200078e00ff */
[----:B------:R-:W-:-:S02]  /*26e0*/  ISETP.GT.U32.AND P3, PT, R4, R41, PT ;  /* 0x000000290400720c */ /* 0x000fc40003f64070 */
[----:B------:R-:W-:Y:S01]  /*26f0*/  ISETP.GT.U32.AND P5, PT, R4, R39, PT ;  /* 0x000000270400720c */ /* 0x000fe20003fa4070 */
[----:B------:R-:W-:Y:S02]  /*2700*/  VIADD R46, R5, 0x32 ;  /* 0x00000032052e7836 */ /* 0x000fe40000000000 */
[----:B------:R-:W-:Y:S02]  /*2710*/  IMAD.MOV R45, RZ, RZ, -R45 ;  /* 0x000000ffff2d7224 */ /* 0x000fe400078e0a2d */
[----:B------:R-:W-:Y:S01]  /*2720*/  IMAD.HI.U32 R43, R2, R47, RZ ;  /* 0x0000002f022b7227 */ /* 0x000fe200078e00ff */
[----:B------:R-:W-:-:S03]  /*2730*/  IABS R49, R46 ;  /* 0x0000002e00317213 */ /* 0x000fc60000000000 */
[----:B------:R-:W-:Y:S02]  /*2740*/  IMAD R45, R4, R45, R51 ;  /* 0x0000002d042d7224 */ /* 0x000fe400078e0233 */
[--C-:B------:R-:W-:Y:S02]  /*2750*/  @!P4 IMAD.IADD R42, R42, 0x1, -R4.reuse ;  /* 0x000000012a2ac824 */ /* 0x100fe400078e0a04 */
[--C-:B------:R-:W-:Y:S02]  /*2760*/  @!P3 IMAD.IADD R41, R41, 0x1, -R4.reuse ;  /* 0x000000012929b824 */ /* 0x100fe400078e0a04 */
[----:B------:R-:W-:Y:S01]  /*2770*/  @!P5 IMAD.IADD R39, R39, 0x1, -R4 ;  /* 0x000000012727d824 */ /* 0x000fe200078e0a04 */
[----:B------:R-:W-:Y:S01]  /*2780*/  ISETP.GE.AND P5, PT, R44, RZ, PT ;  /* 0x000000ff2c00720c */ /* 0x000fe20003fa6270 */
[----:B------:R-:W-:Y:S01]  /*2790*/  @!P1 IMAD.MOV R41, RZ, RZ, -R41 ;  /* 0x000000ffff299224 */ /* 0x000fe200078e0a29 */
[C---:B------:R-:W-:Y:S01]  /*27a0*/  ISETP.GT.U32.AND P4, PT, R4.reuse, R42, PT ;  /* 0x0000002a0400720c */ /* 0x040fe20003f84070 */
[----:B------:R-:W-:Y:S01]  /*27b0*/  IMAD.MOV R43, RZ, RZ, -R43 ;  /* 0x000000ffff2b7224 */ /* 0x000fe200078e0a2b */
[----:B------:R-:W-:Y:S01]  /*27c0*/  ISETP.GT.U32.AND P1, PT, R4, R45, PT ;  /* 0x0000002d0400720c */ /* 0x000fe20003f24070 */
[----:B------:R-:W-:-:S04]  /*27d0*/  IMAD.HI.U32 R44, R2, R49, RZ ;  /* 0x00000031022c7227 */ /* 0x000fc800078e00ff */
[C---:B------:R-:W-:Y:S02]  /*27e0*/  VIADD R50, R5.reuse, 0x2e ;  /* 0x0000002e05327836 */ /* 0x040fe40000000000 */
[----:B------:R-:W-:Y:S02]  /*27f0*/  IMAD R43, R4, R43, R47 ;  /* 0x0000002b042b7224 */ /* 0x000fe400078e022f */
[----:B------:R-:W-:Y:S01]  /*2800*/  IMAD.MOV R44, RZ, RZ, -R44 ;  /* 0x000000ffff2c7224 */ /* 0x000fe200078e0a2c */
[----:B------:R-:W-:Y:S01]  /*2810*/  IABS R47, R50 ;  /* 0x00000032002f7213 */ /* 0x000fe20000000000 */
[----:B------:R-:W-:Y:S01]  /*2820*/  @!P0 IMAD.MOV R40, RZ, RZ, -R40 ;  /* 0x000000ffff288224 */ /* 0x000fe200078e0a28 */
[----:B------:R-:W-:Y:S01]  /*2830*/  ISETP.GE.AND P0, PT, R46, RZ, PT ;  /* 0x000000ff2e00720c */ /* 0x000fe20003f06270 */
[----:B------:R-:W-:Y:S02]  /*2840*/  IMAD R44, R4, R44, R49 ;  /* 0x0000002c042c7224 */ /* 0x000fe400078e0231 */
[----:B------:R-:W-:-:S02]  /*2850*/  VIADD R52, R5, 0x2c ;  /* 0x0000002c05347836 */ /* 0x000fc40000000000 */
[----:B------:R-:W-:Y:S01]  /*2860*/  IMAD.HI.U32 R46, R2, R47, RZ ;  /* 0x0000002f022e7227 */ /* 0x000fe200078e00ff */
[----:B------:R-:W-:Y:S02]  /*2870*/  ISETP.GT.U32.AND P3, PT, R4, R44, PT ;  /* 0x0000002c0400720c */ /* 0x000fe40003f64070 */
[----:B------:R-:W-:Y:S01]  /*2880*/  IABS R49, R52 ;  /* 0x0000003400317213 */ /* 0x000fe20000000000 */
[--C-:B------:R-:W-:Y:S01]  /*2890*/  @!P4 IMAD.IADD R42, R42, 0x1, -R4.reuse ;  /* 0x000000012a2ac824 */ /* 0x100fe200078e0a04 */
[----:B------:R-:W-:Y:S01]  /*28a0*/  ISETP.GE.AND P4, PT, R48, RZ, PT ;  /* 0x000000ff3000720c */ /* 0x000fe20003f86270 */
[----:B------:R-:W-:Y:S01]  /*28b0*/  @!P1 IMAD.IADD R45, R45, 0x1, -R4 ;  /* 0x000000012d2d9824 */ /* 0x000fe200078e0a04 */
[----:B------:R-:W-:Y:S01]  /*28c0*/  ISETP.GE.AND P1, PT, R50, RZ, PT ;  /* 0x000000ff3200720c */ /* 0x000fe20003f26270 */
[----:B------:R-:W-:Y:S02]  /*28d0*/  IMAD.MOV R46, RZ, RZ, -R46 ;  /* 0x000000ffff2e7224 */ /* 0x000fe400078e0a2e */
[----:B------:R-:W-:Y:S01]  /*28e0*/  @!P2 IMAD.MOV R42, RZ, RZ, -R42 ;  /* 0x000000ffff2aa224 */ /* 0x000fe200078e0a2a */
[C---:B------:R-:W-:Y:S01]  /*28f0*/  ISETP.GT.U32.AND P2, PT, R4.reuse, R45, PT ;  /* 0x0000002d0400720c */ /* 0x040fe20003f44070 */
[----:B------:R-:W-:-:S02]  /*2900*/  IMAD R47, R4, R46, R47 ;  /* 0x0000002e042f7224 */ /* 0x000fc400078e022f */
[----:B------:R-:W-:-:S04]  /*2910*/  IMAD.HI.U32 R46, R2, R49, RZ ;  /* 0x00000031022e7227 */ /* 0x000fc800078e00ff */
[----:B------:R-:W-:Y:S02]  /*2920*/  IMAD.MOV R46, RZ, RZ, -R46 ;  /* 0x000000ffff2e7224 */ /* 0x000fe400078e0a2e */
[--C-:B------:R-:W-:Y:S02]  /*2930*/  @!P3 IMAD.IADD R44, R44, 0x1, -R4.reuse ;  /* 0x000000012c2cb824 */ /* 0x100fe400078e0a04 */
[C---:B------:R-:W-:Y:S02]  /*2940*/  IMAD R49, R4.reuse, R46, R49 ;  /* 0x0000002e04317224 */ /* 0x040fe400078e0231 */
[----:B------:R-:W-:Y:S01]  /*2950*/  @!P6 IMAD.MOV R39, RZ, RZ, -R39 ;  /* 0x000000ffff27e224 */ /* 0x000fe200078e0a27 */
[C---:B------:R-:W-:Y:S01]  /*2960*/  ISETP.GT.U32.AND P3, PT, R4.reuse, R44, PT ;  /* 0x0000002c0400720c */ /* 0x040fe20003f64070 */
[----:B------:R-:W-:Y:S01]  /*2970*/  @!P2 IMAD.IADD R45, R45, 0x1, -R4 ;  /* 0x000000012d2da824 */ /* 0x000fe200078e0a04 */
[C---:B------:R-:W-:Y:S01]  /*2980*/  ISETP.GT.U32.AND P6, PT, R4.reuse, R43, PT ;  /* 0x0000002b0400720c */ /* 0x040fe20003fc4070 */
[C---:B------:R-:W-:Y:S01]  /*2990*/  VIADD R53, R5.reuse, 0x2a ;  /* 0x0000002a05357836 */ /* 0x040fe20000000000 */
[----:B------:R-:W-:Y:S01]  /*29a0*/  ISETP.GT.U32.AND P2, PT, R4, R49, PT ;  /* 0x000000310400720c */ /* 0x000fe20003f44070 */
[----:B------:R-:W-:-:S02]  /*29b0*/  VIADD R46, R5, 0x28 ;  /* 0x00000028052e7836 */ /* 0x000fc40000000000 */
[----:B------:R-:W-:Y:S01]  /*29c0*/  @!P4 IMAD.MOV R45, RZ, RZ, -R45 ;  /* 0x000000ffff2dc224 */ /* 0x000fe200078e0a2d */
[----:B------:R-:W-:Y:S01]  /*29d0*/  IABS R51, R53 ;  /* 0x0000003500337213 */ /* 0x000fe20000000000 */
[C---:B------:R-:W-:Y:S01]  /*29e0*/  VIADD R50, R5.reuse, 0x24 ;  /* 0x0000002405327836 */ /* 0x040fe20000000000 */
[----:B------:R-:W-:Y:S01]  /*29f0*/  ISETP.GE.AND P4, PT, R46, RZ, PT ;  /* 0x000000ff2e00720c */ /* 0x000fe20003f86270 */
[----:B------:R-:W-:Y:S02]  /*2a00*/  VIADD R54, R5, 0x20 ;  /* 0x0000002005367836 */ /* 0x000fe40000000000 */
[--C-:B------:R-:W-:Y:S01]  /*2a10*/  @!P3 IMAD.IADD R44, R44, 0x1, -R4.reuse ;  /* 0x000000012c2cb824 */ /* 0x100fe200078e0a04 */
[----:B------:R-:W-:Y:S01]  /*2a20*/  ISETP.GE.AND P3, PT, R53, RZ, PT ;  /* 0x000000ff3500720c */ /* 0x000fe20003f66270 */
[--C-:B------:R-:W-:Y:S01]  /*2a30*/  @!P6 IMAD.IADD R43, R43, 0x1, -R4.reuse ;  /* 0x000000012b2be824 */ /* 0x100fe200078e0a04 */
[----:B------:R-:W-:Y:S01]  /*2a40*/  IABS R53, R46 ;  /* 0x0000002e00357213 */ /* 0x000fe20000000000 */
[----:B------:R-:W-:Y:S01]  /*2a50*/  @!P2 IMAD.IADD R49, R49, 0x1, -R4 ;  /* 0x000000013131a824 */ /* 0x000fe200078e0a04 */
[----:B------:R-:W-:Y:S01]  /*2a60*/  IABS R57, R50 ;  /* 0x0000003200397213 */ /* 0x000fe20000000000 */
[----:B------:R-:W-:Y:S01]  /*2a70*/  IMAD.HI.U32 R48, R2, R51, RZ ;  /* 0x0000003302307227 */ /* 0x000fe200078e00ff */
[----:B------:R-:W-:-:S02]  /*2a80*/  ISETP.GT.U32.AND P6, PT, R4, R43, PT ;  /* 0x0000002b0400720c */ /* 0x000fc40003fc4070 */
[----:B------:R-:W-:Y:S01]  /*2a90*/  ISETP.GT.U32.AND P2, PT, R4, R49, PT ;  /* 0x000000310400720c */ /* 0x000fe20003f44070 */
[----:B------:R-:W-:Y:S01]  /*2aa0*/  IMAD.HI.U32 R46, R2, R53, RZ ;  /* 0x00000035022e7227 */ /* 0x000fe200078e00ff */
[----:B------:R-:W-:-:S03]  /*2ab0*/  IABS R61, R54 ;  /* 0x00000036003d7213 */ /* 0x000fc60000000000 */
[----:B------:R-:W-:Y:S02]  /*2ac0*/  IMAD.MOV R46, RZ, RZ, -R46 ;  /* 0x000000ffff2e7224 */ /* 0x000fe400078e0a2e */
[----:B------:R-:W-:Y:S02]  /*2ad0*/  IMAD.MOV R48, RZ, RZ, -R48 ;  /* 0x000000ffff307224 */ /* 0x000fe400078e0a30 */
[C---:B------:R-:W-:Y:S02]  /*2ae0*/  IMAD R53, R4.reuse, R46, R53 ;  /* 0x0000002e04357224 */ /* 0x040fe400078e0235 */
[--C-:B------:R-:W-:Y:S01]  /*2af0*/  @!P6 IMAD.IADD R43, R43, 0x1, -R4.reuse ;  /* 0x000000012b2be824 */ /* 0x100fe200078e0a04 */
[C---:B------:R-:W-:Y:S01]  /*2b00*/  ISETP.GT.U32.AND P6, PT, R4.reuse, R47, PT ;  /* 0x0000002f0400720c */ /* 0x040fe20003fc4070 */
[----:B------:R-:W-:Y:S01]  /*2b10*/  @!P2 IMAD.IADD R49, R49, 0x1, -R4 ;  /* 0x000000013131a824 */ /* 0x000fe200078e0a04 */
[----:B------:R-:W-:Y:S01]  /*2b20*/  ISETP.GT.U32.AND P2, PT, R4, R53, PT ;  /* 0x000000350400720c */ /* 0x000fe20003f44070 */
[----:B------:R-:W-:-:S04]  /*2b30*/  IMAD.HI.U32 R46, R2, R57, RZ ;  /* 0x00000039022e7227 */ /* 0x000fc800078e00ff */
[----:B------:R-:W-:Y:S01]  /*2b40*/  @!P5 IMAD.MOV R43, RZ, RZ, -R43 ;  /* 0x000000ffff2bd224 */ /* 0x000fe200078e0a2b */
[----:B------:R-:W-:Y:S01]  /*2b50*/  ISETP.GE.AND P5, PT, R52, RZ, PT ;  /* 0x000000ff3400720c */ /* 0x000fe20003fa6270 */
[----:B------:R-:W-:Y:S02]  /*2b60*/  IMAD.MOV R46, RZ, RZ, -R46 ;  /* 0x000000ffff2e7224 */ /* 0x000fe400078e0a2e */
[----:B------:R-:W-:Y:S02]  /*2b70*/  VIADD R52, R5, 0x22 ;  /* 0x0000002205347836 */ /* 0x000fe40000000000 */
[C---:B------:R-:W-:Y:S02]  /*2b80*/  IMAD R57, R4.reuse, R46, R57 ;  /* 0x0000002e04397224 */ /* 0x040fe400078e0239 */
[----:B------:R-:W-:Y:S01]  /*2b90*/  @!P6 IMAD.IADD R47, R47, 0x1, -R4 ;  /* 0x000000012f2fe824 */ /* 0x000fe200078e0a04 */
[----:B------:R-:W-:Y:S01]  /*2ba0*/  IABS R59, R52 ;  /* 0x00000034003b7213 */ /* 0x000fe20000000000 */
[----:B------:R-:W-:-:S02]  /*2bb0*/  IMAD R51, R4, R48, R51 ;  /* 0x0000003004337224 */ /* 0x000fc400078e0233 */
[----:B------:R-:W-:Y:S01]  /*2bc0*/  @!P2 IMAD.IADD R53, R53, 0x1, -R4 ;  /* 0x000000013535a824 */ /* 0x000fe200078e0a04 */
[C---:B------:R-:W-:Y:S01]  /*2bd0*/  ISETP.GT.U32.AND P2, PT, R4.reuse, R57, PT ;  /* 0x000000390400720c */ /* 0x040fe20003f44070 */
[----:B------:R-:W-:Y:S01]  /*2be0*/  @!P0 IMAD.MOV R44, RZ, RZ, -R44 ;  /* 0x000000ffff2c8224 */ /* 0x000fe200078e0a2c */
[C---:B------:R-:W-:Y:S01]  /*2bf0*/  ISETP.GT.U32.AND P6, PT, R4.reuse, R47, PT ;  /* 0x0000002f0400720c */ /* 0x040fe20003fc4070 */
[----:B------:R-:W-:Y:S01]  /*2c00*/  @!P5 IMAD.MOV R49, RZ, RZ, -R49 ;  /* 0x000000ffff31d224 */ /* 0x000fe200078e0a31 */
[----:B------:R-:W-:Y:S01]  /*2c10*/  ISETP.GT.U32.AND P0, PT, R4, R51, PT ;  /* 0x000000330400720c */ /* 0x000fe20003f04070 */
[----:B------:R-:W-:Y:S01]  /*2c20*/  IMAD.HI.U32 R46, R2, R59, RZ ;  /* 0x0000003b022e7227 */ /* 0x000fe200078e00ff */
[----:B------:R-:W-:-:S03]  /*2c30*/  ISETP.GT.U32.AND P5, PT, R4, R53, PT ;  /* 0x000000350400720c */ /* 0x000fc60003fa4070 */
[----:B------:R-:W-:Y:S02]  /*2c40*/  IMAD.MOV R46, RZ, RZ, -R46 ;  /* 0x000000ffff2e7224 */ /* 0x000fe400078e0a2e */
[----:B------:R-:W-:Y:S02]  /*2c50*/  VIADD R48, R5, 0x26 ;  /* 0x0000002605307836 */ /* 0x000fe40000000000 */
[--C-:B------:R-:W-:Y:S02]  /*2c60*/  @!P2 IMAD.IADD R57, R57, 0x1, -R4.reuse ;  /* 0x000000013939a824 */ /* 0x100fe400078e0a04 */
[C---:B------:R-:W-:Y:S01]  /*2c70*/  IMAD R59, R4.reuse, R46, R59 ;  /* 0x0000002e043b7224 */ /* 0x040fe200078e023b */
[----:B------:R-:W-:Y:S01]  /*2c80*/  IABS R55, R48 ;  /* 0x0000003000377213 */ /* 0x000fe20000000000 */
[--C-:B------:R-:W-:Y:S01]  /*2c90*/  @!P6 IMAD.IADD R47, R47, 0x1, -R4.reuse ;  /* 0x000000012f2fe824 */ /* 0x100fe200078e0a04 */
[----:B------:R-:W-:Y:S01]  /*2ca0*/  ISETP.GT.U32.AND P2, PT, R4, R57, PT ;  /* 0x000000390400720c */ /* 0x000fe20003f44070 */
[--C-:B------:R-:W-:Y:S01]  /*2cb0*/  @!P0 IMAD.IADD R51, R51, 0x1, -R4.reuse ;  /* 0x0000000133338824 */ /* 0x100fe200078e0a04 */
[----:B------:R-:W-:Y:S01]  /*2cc0*/  ISETP.GE.AND P6, PT, R48, RZ, PT ;  /* 0x000000ff3000720c */ /* 0x000fe20003fc6270 */
[----:B------:R-:W-:Y:S01]  /*2cd0*/  @!P5 IMAD.IADD R53, R53, 0x1, -R4 ;  /* 0x000000013535d824 */ /* 0x000fe200078e0a04 */
[C---:B------:R-:W-:Y:S01]  /*2ce0*/  ISETP.GT.U32.AND P5, PT, R4.reuse, R59, PT ;  /* 0x0000003b0400720c */ /* 0x040fe20003fa4070 */
[----:B------:R-:W-:Y:S01]  /*2cf0*/  @!P1 IMAD.MOV R47, RZ, RZ, -R47 ;  /* 0x000000ffff2f9224 */ /* 0x000fe200078e0a2f */
[----:B------:R-:W-:Y:S01]  /*2d00*/  ISETP.GT.U32.AND P0, PT, R4, R51, PT ;  /* 0x000000330400720c */ /* 0x000fe20003f04070 */
[----:B------:R-:W-:Y:S01]  /*2d10*/  IMAD.HI.U32 R48, R2, R55, RZ ;  /* 0x0000003702307227 */ /* 0x000fe200078e00ff */
[----:B------:R-:W-:-:S03]  /*2d20*/  ISETP.GE.AND P1, PT, R50, RZ, PT ;  /* 0x000000ff3200720c */ /* 0x000fc60003f26270 */
[----:B------:R-:W-:Y:S02]  /*2d30*/  IMAD.MOV R48, RZ, RZ, -R48 ;  /* 0x000000ffff307224 */ /* 0x000fe400078e0a30 */
[----:B------:R-:W-:Y:S02]  /*2d40*/  VIADD R46, R5, 0x1c ;  /* 0x0000001c052e7836 */ /* 0x000fe40000000000 */
[----:B------:R-:W-:Y:S02]  /*2d50*/  IMAD R55, R4, R48, R55 ;  /* 0x0000003004377224 */ /* 0x000fe400078e0237 */
[--C-:B------:R-:W-:Y:S01]  /*2d60*/  @!P2 IMAD.IADD R57, R57, 0x1, -R4.reuse ;  /* 0x000000013939a824 */ /* 0x100fe200078e0a04 */
[----:B------:R-:W-:Y:S01]  /*2d70*/  IABS R65, R46 ;  /* 0x0000002e00417213 */ /* 0x000fe20000000000 */
[--C-:B------:R-:W-:Y:S01]  /*2d80*/  @!P5 IMAD.IADD R59, R59, 0x1, -R4.reuse ;  /* 0x000000013b3bd824 */ /* 0x100fe200078e0a04 */
[----:B------:R-:W-:Y:S01]  /*2d90*/  ISETP.GE.AND P5, PT, R46, RZ, PT ;  /* 0x000000ff2e00720c */ /* 0x000fe20003fa6270 */
[----:B------:R-:W-:Y:S01]  /*2da0*/  @!P0 IMAD.IADD R51, R51, 0x1, -R4 ;  /* 0x0000000133338824 */ /* 0x000fe200078e0a04 */
[C---:B------:R-:W-:Y:S01]  /*2db0*/  ISETP.GT.U32.AND P0, PT, R4.reuse, R55, PT ;  /* 0x000000370400720c */ /* 0x040fe20003f04070 */
[----:B------:R-:W-:Y:S01]  /*2dc0*/  @!P1 IMAD.MOV R57, RZ, RZ, -R57 ;  /* 0x000000ffff399224 */ /* 0x000fe200078e0a39 */
[----:B------:R-:W-:Y:S01]  /*2dd0*/  ISETP.GT.U32.AND P1, PT, R4, R59, PT ;  /* 0x0000003b0400720c */ /* 0x000fe20003f24070 */
[----:B------:R-:W-:-:S04]  /*2de0*/  IMAD.HI.U32 R46, R2, R65, RZ ;  /* 0x00000041022e7227 */ /* 0x000fc800078e00ff */
[----:B------:R-:W-:Y:S02]  /*2df0*/  IMAD.MOV R46, RZ, RZ, -R46 ;  /* 0x000000ffff2e7224 */ /* 0x000fe400078e0a2e */
[----:B------:R-:W-:-:S04]  /*2e00*/  IMAD.HI.U32 R48, R2, R61, RZ ;  /* 0x0000003d02307227 */ /* 0x000fc800078e00ff */
[C---:B------:R-:W-:Y:S02]  /*2e10*/  IMAD R65, R4.reuse, R46, R65 ;  /* 0x0000002e04417224 */ /* 0x040fe400078e0241 */
[--C-:B------:R-:W-:Y:S02]  /*2e20*/  @!P0 IMAD.IADD R55, R55, 0x1, -R4.reuse ;  /* 0x0000000137378824 */ /* 0x100fe400078e0a04 */
[----:B------:R-:W-:Y:S01]  /*2e30*/  @!P1 IMAD.IADD R59, R59, 0x1, -R4 ;  /* 0x000000013b3b9824 */ /* 0x000fe200078e0a04 */
[C---:B------:R-:W-:Y:S01]  /*2e40*/  ISETP.GT.U32.AND P1, PT, R4.reuse, R65, PT ;  /* 0x000000410400720c */ /* 0x040fe20003f24070 */
[----:B------:R-:W-:Y:S01]  /*2e50*/  @!P3 IMAD.MOV R51, RZ, RZ, -R51 ;  /* 0x000000ffff33b224 */ /* 0x000fe200078e0a33 */
[----:B------:R-:W-:Y:S01]  /*2e60*/  ISETP.GT.U32.AND P0, PT, R4, R55, PT ;  /* 0x000000370400720c */ /* 0x000fe20003f04070 */
[----:B------:R-:W-:Y:S01]  /*2e70*/  IMAD.MOV R48, RZ, RZ, -R48 ;  /* 0x000000ffff307224 */ /* 0x000fe200078e0a30 */
[----:B------:R-:W-:Y:S01]  /*2e80*/  ISETP.GE.AND P3, PT, R52, RZ, PT ;  /* 0x000000ff3400720c */ /* 0x000fe20003f66270 */
[----:B------:R-:W-:-:S02]  /*2e90*/  VIADD R56, R5, 0x1e ;  /* 0x0000001e05387836 */ /* 0x000fc40000000000 */
[----:B------:R-:W-:Y:S02]  /*2ea0*/  IMAD R61, R4, R48, R61 ;  /* 0x00000030043d7224 */ /* 0x000fe400078e023d */
[C---:B------:R-:W-:Y:S01]  /*2eb0*/  VIADD R48, R5.reuse, 0x1a ;  /* 0x0000001a05307836 */ /* 0x040fe20000000000 */
[----:B------:R-:W-:Y:S01]  /*2ec0*/  IABS R63, R56 ;  /* 0x00000038003f7213 */ /* 0x000fe20000000000 */
[----:B------:R-:W-:Y:S01]  /*2ed0*/  VIADD R52, R5, 0x16 ;  /* 0x0000001605347836 */ /* 0x000fe20000000000 */
[----:B------:R-:W-:Y:S01]  /*2ee0*/  ISETP.GE.AND P2, PT, R56, RZ, PT ;  /* 0x000000ff3800720c */ /* 0x000fe20003f46270 */
[--C-:B------:R-:W-:Y:S01]  /*2ef0*/  @!P1 IMAD.IADD R65, R65, 0x1, -R4.reuse ;  /* 0x0000000141419824 */ /* 0x100fe200078e0a04 */
[----:B------:R-:W-:Y:S01]  /*2f00*/  IABS R67, R48 ;  /* 0x0000003000437213 */ /* 0x000fe20000000000 */
[----:B------:R-:W-:Y:S01]  /*2f10*/  @!P0 IMAD.IADD R55, R55, 0x1, -R4 ;  /* 0x0000000137378824 */ /* 0x000fe200078e0a04 */
[C---:B------:R-:W-:Y:S01]  /*2f20*/  ISETP.GT.U32.AND P0, PT, R4.reuse, R61, PT ;  /* 0x0000003d0400720c */ /* 0x040fe20003f04070 */
[----:B------:R-:W-:Y:S01]  /*2f30*/  @!P3 IMAD.MOV R59, RZ, RZ, -R59 ;  /* 0x000000ffff3bb224 */ /* 0x000fe200078e0a3b */
[----:B------:R-:W-:Y:S01]  /*2f40*/  ISETP.GT.U32.AND P3, PT, R4, R65, PT ;  /* 0x000000410400720c */ /* 0x000fe20003f64070 */
[----:B------:R-:W-:Y:S01]  /*2f50*/  IMAD.HI.U32 R50, R2, R63, RZ ;  /* 0x0000003f02327227 */ /* 0x000fe200078e00ff */
[----:B------:R-:W-:-:S02]  /*2f60*/  IABS R71, R52 ;  /* 0x0000003400477213 */ /* 0x000fc40000000000 */
[----:B------:R-:W-:Y:S01]  /*2f70*/  ISETP.GE.AND P1, PT, R52, RZ, PT ;  /* 0x000000ff3400720c */ /* 0x000fe20003f26270 */
[----:B------:R-:W-:-:S04]  /*2f80*/  IMAD.HI.U32 R46, R2, R67, RZ ;  /* 0x00000043022e7227 */ /* 0x000fc800078e00ff */
[----:B------:R-:W-:Y:S02]  /*2f90*/  IMAD.MOV R50, RZ, RZ, -R50 ;  /* 0x000000ffff327224 */ /* 0x000fe400078e0a32 */
[----:B------:R-:W-:Y:S02]  /*2fa0*/  IMAD.MOV R46, RZ, RZ, -R46 ;  /* 0x000000ffff2e7224 */ /* 0x000fe400078e0a2e */
[C---:B------:R-:W-:Y:S02]  /*2fb0*/  IMAD R63, R4.reuse, R50, R63 ;  /* 0x00000032043f7224 */ /* 0x040fe400078e023f */
[C---:B------:R-:W-:Y:S02]  /*2fc0*/  IMAD R67, R4.reuse, R46, R67 ;  /* 0x0000002e04437224 */ /* 0x040fe400078e0243 */
[----:B------:R-:W-:Y:S01]  /*2fd0*/  @!P6 IMAD.MOV R55, RZ, RZ, -R55 ;  /* 0x000000ffff37e224 */ /* 0x000fe200078e0a37 */
[----:B------:R-:W-:Y:S01]  /*2fe0*/  ISETP.GT.U32.AND P6, PT, R4, R63, PT ;  /* 0x0000003f0400720c */ /* 0x000fe20003fc4070 */
[----:B------:R-:W-:-:S02]  /*2ff0*/  @!P0 IMAD.IADD R61, R61, 0x1, -R4 ;  /* 0x000000013d3d8824 */ /* 0x000fc400078e0a04 */
[--C-:B------:R-:W-:Y:S01]  /*3000*/  @!P3 IMAD.IADD R65, R65, 0x1, -R4.reuse ;  /* 0x000000014141b824 */ /* 0x100fe200078e0a04 */
[C---:B------:R-:W-:Y:S01]  /*3010*/  ISETP.GT.U32.AND P3, PT, R4.reuse, R67, PT ;  /* 0x000000430400720c */ /* 0x040fe20003f64070 */
[C---:B------:R-:W-:Y:S01]  /*3020*/  VIADD R50, R5.reuse, 0x18 ;  /* 0x0000001805327836 */ /* 0x040fe20000000000 */
[----:B------:R-:W-:Y:S01]  /*3030*/  ISETP.GT.U32.AND P0, PT, R4, R61, PT ;  /* 0x0000003d0400720c */ /* 0x000fe20003f04070 */
[----:B------:R-:W-:Y:S01]  /*3040*/  @!P4 IMAD.MOV R53, RZ, RZ, -R53 ;  /* 0x000000ffff35c224 */ /* 0x000fe200078e0a35 */
[----:B------:R-:W-:Y:S01]  /*3050*/  ISETP.GE.AND P4, PT, R54, RZ, PT ;  /* 0x000000ff3600720c */ /* 0x000fe20003f86270 */
[C---:B------:R-:W-:Y:S01]  /*3060*/  VIADD R56, R5.reuse, 0x14 ;  /* 0x0000001405387836 */ /* 0x040fe20000000000 */
[----:B------:R-:W-:Y:S01]  /*3070*/  IABS R69, R50 ;  /* 0x0000003200457213 */ /* 0x000fe20000000000 */
[----:B------:R-:W-:Y:S02]  /*3080*/  VIADD R58, R5, 0x12 ;  /* 0x00000012053a7836 */ /* 0x000fe40000000000 */
[--C-:B------:R-:W-:Y:S01]  /*3090*/  @!P6 IMAD.IADD R63, R63, 0x1, -R4.reuse ;  /* 0x000000013f3fe824 */ /* 0x100fe200078e0a04 */
[----:B------:R-:W-:Y:S01]  /*30a0*/  IABS R73, R56 ;  /* 0x0000003800497213 */ /* 0x000fe20000000000 */
[----:B------:R-:W-:Y:S01]  /*30b0*/  VIADD R60, R5, 0x10 ;  /* 0x00000010053c7836 */ /* 0x000fe20000000000 */
[----:B------:R-:W-:Y:S01]  /*30c0*/  IABS R75, R58 ;  /* 0x0000003a004b7213 */ /* 0x000fe20000000000 */
[--C-:B------:R-:W-:Y:S01]  /*30d0*/  @!P3 IMAD.IADD R67, R67, 0x1, -R4.reuse ;  /* 0x000000014343b824 */ /* 0x100fe200078e0a04 */
[----:B------:R-:W-:Y:S01]  /*30e0*/  ISETP.GT.U32.AND P6, PT, R4, R63, PT ;  /* 0x0000003f0400720c */ /* 0x000fe20003fc4070 */
[----:B------:R-:W-:Y:S01]  /*30f0*/  @!P0 IMAD.IADD R61, R61, 0x1, -R4 ;  /* 0x000000013d3d8824 */ /* 0x000fe200078e0a04 */
[----:B------:R-:W-:Y:S01]  /*3100*/  ISETP.GE.AND P0, PT, R48, RZ, PT ;  /* 0x000000ff3000720c */ /* 0x000fe20003f06270 */
[----:B------:R-:W-:Y:S01]  /*3110*/  IMAD.HI.U32 R48, R2, R69, RZ ;  /* 0x0000004502307227 */ /* 0x000fe200078e00ff */
[----:B------:R-:W-:-:S02]  /*3120*/  ISETP.GT.U32.AND P3, PT, R4, R67, PT ;  /* 0x000000430400720c */ /* 0x000fc40003f64070 */
[----:B------:R-:W-:Y:S01]  /*3130*/  IABS R77, R60 ;  /* 0x0000003c004d7213 */ /* 0x000fe20000000000 */
[----:B------:R-:W-:Y:S02]  /*3140*/  IMAD.MOV R48, RZ, RZ, -R48 ;  /* 0x000000ffff307224 */ /* 0x000fe400078e0a30 */
[----:B------:R-:W-:Y:S02]  /*3150*/  VIADD R62, R5, 0xe ;  /* 0x0000000e053e7836 */ /* 0x000fe40000000000 */
[----:B------:R-:W-:Y:S02]  /*3160*/  IMAD R69, R4, R48, R69 ;  /* 0x0000003004457224 */ /* 0x000fe400078e0245 */
[----:B------:R-:W-:Y:S01]  /*3170*/  @!P6 IMAD.IADD R63, R63, 0x1, -R4 ;  /* 0x000000013f3fe824 */ /* 0x000fe200078e0a04 */
[----:B------:R-:W-:Y:S01]  /*3180*/  ISETP.GE.AND P6, PT, R50, RZ, PT ;  /* 0x000000ff3200720c */ /* 0x000fe20003fc6270 */
[----:B------:R-:W-:Y:S01]  /*3190*/  IMAD.HI.U32 R50, R2, R71, RZ ;  /* 0x0000004702327227 */ /* 0x000fe200078e00ff */
[----:B------:R-:W-:-:S03]  /*31a0*/  IABS R79, R62 ;  /* 0x0000003e004f7213 */ /* 0x000fc60000000000 */
[----:B------:R-:W-:Y:S01]  /*31b0*/  @!P3 IMAD.IADD R67, R67, 0x1, -R4 ;  /* 0x000000014343b824 */ /* 0x000fe200078e0a04 */
[----:B------:R-:W-:Y:S01]  /*31c0*/  ISETP.GT.U32.AND P3, PT, R4, R69, PT ;  /* 0x000000450400720c */ /* 0x000fe20003f64070 */
[----:B------:R-:W-:Y:S02]  /*31d0*/  IMAD.MOV R50, RZ, RZ, -R50 ;  /* 0x000000ffff327224 */ /* 0x000fe400078e0a32 */
[----:B------:R-:W-:-:S04]  /*31e0*/  IMAD.HI.U32 R46, R2, R73, RZ ;  /* 0x00000049022e7227 */ /* 0x000fc800078e00ff */
[C---:B------:R-:W-:Y:S02]  /*31f0*/  IMAD R71, R4.reuse, R50, R71 ;  /* 0x0000003204477224 */ /* 0x040fe400078e0247 */
[----:B------:R-:W-:Y:S02]  /*3200*/  @!P4 IMAD.MOV R61, RZ, RZ, -R61 ;  /* 0x000000ffff3dc224 */ /* 0x000fe400078e0a3d */
[----:B------:R-:W-:Y:S02]  /*3210*/  VIADD R64, R5, 0xc ;  /* 0x0000000c05407836 */ /* 0x000fe40000000000 */
[----:B------:R-:W-:Y:S01]  /*3220*/  @!P3 IMAD.IADD R69, R69, 0x1, -R4 ;  /* 0x000000014545b824 */ /* 0x000fe200078e0a04 */
[----:B------:R-:W-:Y:S01]  /*3230*/  ISETP.GT.U32.AND P3, PT, R4, R71, PT ;  /* 0x000000470400720c */ /* 0x000fe20003f64070 */
[----:B------:R-:W-:Y:S01]  /*3240*/  IMAD.HI.U32 R48, R2, R75, RZ ;  /* 0x0000004b02307227 */ /* 0x000fe200078e00ff */
[----:B------:R-:W-:Y:S02]  /*3250*/  IABS R81, R64 ;  /* 0x0000004000517213 */ /* 0x000fe40000000000 */
[----:B------:R-:W-:Y:S01]  /*3260*/  ISETP.GT.U32.AND P4, PT, R4, R69, PT ;  /* 0x000000450400720c */ /* 0x000fe20003f84070 */
[----:B------:R-:W-:-:S04]  /*3270*/  IMAD.HI.U32 R50, R2, R77, RZ ;  /* 0x0000004d02327227 */ /* 0x000fc800078e00ff */
[----:B------:R-:W-:Y:S02]  /*3280*/  IMAD.MOV R46, RZ, RZ, -R46 ;  /* 0x000000ffff2e7224 */ /* 0x000fe400078e0a2e */
[----:B------:R-:W-:-:S04]  /*3290*/  IMAD.HI.U32 R52, R2, R79, RZ ;  /* 0x0000004f02347227 */ /* 0x000fc800078e00ff */
[----:B------:R-:W-:Y:S02]  /*32a0*/  @!P3 IMAD.IADD R71, R71, 0x1, -R4 ;  /* 0x000000014747b824 */ /* 0x000fe400078e0a04 */
[----:B------:R-:W-:Y:S02]  /*32b0*/  IMAD.MOV R48, RZ, RZ, -R48 ;  /* 0x000000ffff307224 */ /* 0x000fe400078e0a30 */
[----:B------:R-:W-:Y:S01]  /*32c0*/  IMAD.MOV R50, RZ, RZ, -R50 ;  /* 0x000000ffff327224 */ /* 0x000fe200078e0a32 */
[C---:B------:R-:W-:Y:S01]  /*32d0*/  ISETP.GT.U32.AND P3, PT, R4.reuse, R71, PT ;  /* 0x000000470400720c */ /* 0x040fe20003f64070 */
[----:B------:R-:W-:Y:S02]  /*32e0*/  IMAD R73, R4, R46, R73 ;  /* 0x0000002e04497224 */ /* 0x000fe400078e0249 */
[----:B------:R-:W-:Y:S02]  /*32f0*/  VIADD R66, R5, 0xa ;  /* 0x0000000a05427836 */ /* 0x000fe40000000000 */
[----:B------:R-:W-:-:S02]  /*3300*/  IMAD.MOV R52, RZ, RZ, -R52 ;  /* 0x000000ffff347224 */ /* 0x000fc400078e0a34 */
[C---:B------:R-:W-:Y:S01]  /*3310*/  IMAD R75, R4.reuse, R48, R75 ;  /* 0x00000030044b7224 */ /* 0x040fe200078e024b */
[----:B------:R-:W-:Y:S01]  /*3320*/  IABS R83, R66 ;  /* 0x0000004200537213 */ /* 0x000fe20000000000 */
[C---:B------:R-:W-:Y:S02]  /*3330*/  IMAD R77, R4.reuse, R50, R77 ;  /* 0x00000032044d7224 */ /* 0x040fe400078e024d */
[----:B------:R-:W-:Y:S01]  /*3340*/  @!P2 IMAD.MOV R63, RZ, RZ, -R63 ;  /* 0x000000ffff3fa224 */ /* 0x000fe200078e0a3f */
[----:B------:R-:W-:Y:S01]  /*3350*/  ISETP.GT.U32.AND P2, PT, R4, R73, PT ;  /* 0x000000490400720c */ /* 0x000fe20003f44070 */
[----:B------:R-:W-:-:S04]  /*3360*/  IMAD.HI.U32 R54, R2, R81, RZ ;  /* 0x0000005102367227 */ /* 0x000fc800078e00ff */
[C---:B------:R-:W-:Y:S02]  /*3370*/  IMAD R79, R4.reuse, R52, R79 ;  /* 0x00000034044f7224 */ /* 0x040fe400078e024f */
[----:B------:R-:W-:Y:S01]  /*3380*/  @!P5 IMAD.MOV R65, RZ, RZ, -R65 ;  /* 0x000000ffff41d224 */ /* 0x000fe200078e0a41 */
[C---:B------:R-:W-:Y:S01]  /*3390*/  ISETP.GT.U32.AND P5, PT, R4.reuse, R75, PT ;  /* 0x0000004b0400720c */ /* 0x040fe20003fa4070 */
[----:B------:R-:W-:Y:S01]  /*33a0*/  @!P4 IMAD.IADD R69, R69, 0x1, -R4 ;  /* 0x000000014545c824 */ /* 0x000fe200078e0a04 */
[----:B------:R-:W-:Y:S01]  /*33b0*/  ISETP.GT.U32.AND P4, PT, R4, R77, PT ;  /* 0x0000004d0400720c */ /* 0x000fe20003f84070 */
[----:B------:R-:W-:Y:S02]  /*33c0*/  IMAD.MOV R54, RZ, RZ, -R54 ;  /* 0x000000ffff367224 */ /* 0x000fe400078e0a36 */
[----:B------:R-:W-:-:S04]  /*33d0*/  IMAD.HI.U32 R46, R2, R83, RZ ;  /* 0x00000053022e7227 */ /* 0x000fc800078e00ff */
[----:B------:R-:W-:Y:S01]  /*33e0*/  @!P3 IMAD.IADD R71, R71, 0x1, -R4 ;  /* 0x000000014747b824 */ /* 0x000fe200078e0a04 */
[C---:B------:R-:W-:Y:S01]  /*33f0*/  ISETP.GT.U32.AND P3, PT, R4.reuse, R79, PT ;  /* 0x0000004f0400720c */ /* 0x040fe20003f64070 */
[C---:B------:R-:W-:Y:S02]  /*3400*/  IMAD R81, R4.reuse, R54, R81 ;  /* 0x0000003604517224 */ /* 0x040fe400078e0251 */
[----:B------:R-:W-:Y:S02]  /*3410*/  IMAD.MOV R54, RZ, RZ, -R46 ;  /* 0x000000ffff367224 */ /* 0x000fe400078e0a2e */
[C---:B------:R-:W-:Y:S02]  /*3420*/  VIADD R68, R5.reuse, 0x8 ;  /* 0x0000000805447836 */ /* 0x040fe40000000000 */
[----:B------:R-:W-:Y:S02]  /*3430*/  VIADD R70, R5, 0x6 ;  /* 0x0000000605467836 */ /* 0x000fe40000000000 */
[C---:B------:R-:W-:Y:S01]  /*3440*/  IMAD R83, R4.reuse, R54, R83 ;  /* 0x0000003604537224 */ /* 0x040fe200078e0253 */
[----:B------:R-:W-:Y:S01]  /*3450*/  IABS R85, R68 ;  /* 0x0000004400557213 */ /* 0x000fe20000000000 */
[--C-:B------:R-:W-:Y:S01]  /*3460*/  @!P2 IMAD.IADD R73, R73, 0x1, -R4.reuse ;  /* 0x000000014949a824 */ /* 0x100fe200078e0a04 */
[C---:B------:R-:W-:Y:S01]  /*3470*/  ISETP.GT.U32.AND P2, PT, R4.reuse, R81, PT ;  /* 0x000000510400720c */ /* 0x040fe20003f44070 */
[--C-:B------:R-:W-:Y:S01]  /*3480*/  @!P5 IMAD.IADD R75, R75, 0x1, -R4.reuse ;  /* 0x000000014b4bd824 */ /* 0x100fe200078e0a04 */
[----:B------:R-:W-:Y:S01]  /*3490*/  IABS R87, R70 ;  /* 0x0000004600577213 */ /* 0x000fe20000000000 */
[--C-:B------:R-:W-:Y:S01]  /*34a0*/  @!P4 IMAD.IADD R77, R77, 0x1, -R4.reuse ;  /* 0x000000014d4dc824 */ /* 0x100fe200078e0a04 */
[C---:B------:R-:W-:Y:S01]  /*34b0*/  ISETP.GT.U32.AND P5, PT, R4.reuse, R83, PT ;  /* 0x000000530400720c */ /* 0x040fe20003fa4070 */
[----:B------:R-:W-:Y:S01]  /*34c0*/  @!P0 IMAD.MOV R67, RZ, RZ, -R67 ;  /* 0x000000ffff438224 */ /* 0x000fe200078e0a43 */
[----:B------:R-:W-:Y:S01]  /*34d0*/  ISETP.GE.AND P0, PT, R5, RZ, PT ;  /* 0x000000ff0500720c */ /* 0x000fe20003f06270 */
[----:B------:R-:W-:Y:S01]  /*34e0*/  @!P6 IMAD.MOV R69, RZ, RZ, -R69 ;  /* 0x000000ffff45e224 */ /* 0x000fe200078e0a45 */
[C---:B------:R-:W-:Y:S01]  /*34f0*/  ISETP.GT.U32.AND P4, PT, R4.reuse, R73, PT ;  /* 0x000000490400720c */ /* 0x040fe20003f84070 */
[----:B------:R-:W-:Y:S01]  /*3500*/  @!P3 IMAD.IADD R79, R79, 0x1, -R4 ;  /* 0x000000014f4fb824 */ /* 0x000fe200078e0a04 */
[C---:B------:R-:W-:Y:S01]  /*3510*/  ISETP.GT.U32.AND P6, PT, R4.reuse, R75, PT ;  /* 0x0000004b0400720c */ /* 0x040fe20003fc4070 */
[----:B------:R-:W-:Y:S01]  /*3520*/  VIADD R72, R5, 0x4 ;  /* 0x0000000405487836 */ /* 0x000fe20000000000 */
[----:B------:R-:W-:Y:S01]  /*3530*/  ISETP.GT.U32.AND P3, PT, R4, R77, PT ;  /* 0x0000004d0400720c */ /* 0x000fe20003f64070 */
[----:B------:R-:W-:-:S03]  /*3540*/  IMAD.HI.U32 R48, R2, R85, RZ ;  /* 0x0000005502307227 */ /* 0x000fc600078e00ff */
[----:B------:R-:W-:Y:S01]  /*3550*/  IABS R89, R72 ;  /* 0x0000004800597213 */ /* 0x000fe20000000000 */
[----:B------:R-:W-:-:S04]  /*3560*/  IMAD.HI.U32 R50, R2, R87, RZ ;  /* 0x0000005702327227 */ /* 0x000fc800078e00ff */
[----:B------:R-:W-:-:S04]  /*3570*/  IMAD.HI.U32 R52, R2, R93, RZ ;  /* 0x0000005d02347227 */ /* 0x000fc800078e00ff */
[----:B------:R-:W-:Y:S02]  /*3580*/  VIADD R5, R5, 0x2 ;  /* 0x0000000205057836 */ /* 0x000fe40000000000 */
[----:B------:R-:W-:Y:S02]  /*3590*/  IMAD.MOV R48, RZ, RZ, -R48 ;  /* 0x000000ffff307224 */ /* 0x000fe400078e0a30 */
[----:B------:R-:W-:Y:S01]  /*35a0*/  IMAD.MOV R50, RZ, RZ, -R50 ;  /* 0x000000ffff327224 */ /* 0x000fe200078e0a32 */
[----:B------:R-:W-:Y:S01]  /*35b0*/  IABS R91, R5 ;  /* 0x00000005005b7213 */ /* 0x000fe20000000000 */
[----:B------:R-:W-:Y:S02]  /*35c0*/  IMAD.MOV R52, RZ, RZ, -R52 ;  /* 0x000000ffff347224 */ /* 0x000fe400078e0a34 */
[----:B------:R-:W-:Y:S01]  /*35d0*/  @!P2 IMAD.IADD R81, R81, 0x1, -R4 ;  /* 0x000000015151a824 */ /* 0x000fe200078e0a04 */
[C---:B------:R-:W-:Y:S01]  /*35e0*/  ISETP.GT.U32.AND P2, PT, R4.reuse, R79, PT ;  /* 0x0000004f0400720c */ /* 0x040fe20003f44070 */
[C---:B------:R-:W-:Y:S01]  /*35f0*/  IMAD R85, R4.reuse, R48, R85 ;  /* 0x0000003004557224 */ /* 0x040fe200078e0255 */
[----:B------:R-:W-:Y:S01]  /*3600*/  SHF.R.U32.HI R48, RZ, 0x2, R0 ;  /* 0x00000002ff307819 */ /* 0x000fe20000011600 */
[----:B------:R-:W-:-:S02]  /*3610*/  IMAD R87, R4, R50, R87 ;  /* 0x0000003204577224 */ /* 0x000fc400078e0257 */
[----:B------:R-:W-:Y:S01]  /*3620*/  IMAD R93, R4, R52, R93 ;  /* 0x00000034045d7224 */ /* 0x000fe200078e025d */
[----:B------:R-:W-:Y:S01]  /*3630*/  SGXT.U32 R48, R48, 0x3 ;  /* 0x000000033030781a */ /* 0x000fe20000000000 */
[----:B------:R-:W-:Y:S01]  /*3640*/  @!P5 IMAD.IADD R83, R83, 0x1, -R4 ;  /* 0x000000015353d824 */ /* 0x000fe200078e0a04 */
[----:B------:R-:W-:Y:S01]  /*3650*/  ISETP.GT.U32.AND P5, PT, R4, R81, PT ;  /* 0x000000510400720c */ /* 0x000fe20003fa4070 */
[----:B------:R-:W-:-:S04]  /*3660*/  IMAD.HI.U32 R46, R2, R89, RZ ;  /* 0x00000059022e7227 */ /* 0x000fc800078e00ff */
[----:B------:R-:W-:-:S04]  /*3670*/  IMAD.HI.U32 R2, R2, R91, RZ ;  /* 0x0000005b02027227 */ /* 0x000fc800078e00ff */
[----:B------:R-:W-:Y:S01]  /*3680*/  @!P1 IMAD.MOV R71, RZ, RZ, -R71 ;  /* 0x000000ffff479224 */ /* 0x000fe200078e0a47 */
[C---:B------:R-:W-:Y:S01]  /*3690*/  ISETP.GT.U32.AND P1, PT, R4.reuse, R83, PT ;  /* 0x000000530400720c */ /* 0x040fe20003f24070 */
[--C-:B------:R-:W-:Y:S01]  /*36a0*/  @!P4 IMAD.IADD R73, R73, 0x1, -R4.reuse ;  /* 0x000000014949c824 */ /* 0x100fe200078e0a04 */
[C---:B------:R-:W-:Y:S01]  /*36b0*/  ISETP.GT.U32.AND P4, PT, R4.reuse, R85, PT ;  /* 0x000000550400720c */ /* 0x040fe20003f84070 */
[--C-:B------:R-:W-:Y:S01]  /*36c0*/  @!P6 IMAD.IADD R75, R75, 0x1, -R4.reuse ;  /* 0x000000014b4be824 */ /* 0x100fe200078e0a04 */
[C---:B------:R-:W-:Y:S01]  /*36d0*/  ISETP.GT.U32.AND P6, PT, R4.reuse, R87, PT ;  /* 0x000000570400720c */ /* 0x040fe20003fc4070 */
[----:B------:R-:W-:Y:S01]  /*36e0*/  @!P3 IMAD.IADD R77, R77, 0x1, -R4 ;  /* 0x000000014d4db824 */ /* 0x000fe200078e0a04 */
[----:B------:R-:W-:Y:S01]  /*36f0*/  ISETP.GT.U32.AND P3, PT, R4, R93, PT ;  /* 0x0000005d0400720c */ /* 0x000fe20003f64070 */
[----:B------:R-:W-:Y:S02]  /*3700*/  IMAD.MOV R46, RZ, RZ, -R46 ;  /* 0x000000ffff2e7224 */ /* 0x000fe400078e0a2e */
[----:B------:R-:W-:-:S02]  /*3710*/  IMAD.MOV R2, RZ, RZ, -R2 ;  /* 0x000000ffff027224 */ /* 0x000fc400078e0a02 */
[----:B------:R-:W-:Y:S01]  /*3720*/  IMAD R89, R4, R46, R89 ;  /* 0x0000002e04597224 */ /* 0x000fe200078e0259 */
[----:B------:R-:W-:Y:S01]  /*3730*/  LOP3.LUT R46, R0, 0x3, RZ, 0xc0, !PT ;  /* 0x00000003002e7812 */ /* 0x000fe200078ec0ff */
[C---:B------:R-:W-:Y:S02]  /*3740*/  IMAD R91, R4.reuse, R2, R91 ;  /* 0x00000002045b7224 */ /* 0x040fe400078e025b */
[--C-:B------:R-:W-:Y:S01]  /*3750*/  @!P2 IMAD.IADD R79, R79, 0x1, -R4.reuse ;  /* 0x000000014f4fa824 */ /* 0x100fe200078e0a04 */
[C---:B------:R-:W-:Y:S01]  /*3760*/  ISETP.GT.U32.AND P2, PT, R4.reuse, R89, PT ;  /* 0x000000590400720c */ /* 0x040fe20003f44070 */
[--C-:B------:R-:W-:Y:S01]  /*3770*/  @!P5 IMAD.IADD R81, R81, 0x1, -R4.reuse ;  /* 0x000000015151d824 */ /* 0x100fe200078e0a04 */
[----:B------:R-:W-:Y:S01]  /*3780*/  ISETP.GT.U32.AND P5, PT, R4, R91, PT ;  /* 0x0000005b0400720c */ /* 0x000fe20003fa4070 */
[--C-:B------:R-:W-:Y:S01]  /*3790*/  @!P1 IMAD.IADD R83, R83, 0x1, -R4.reuse ;  /* 0x0000000153539824 */ /* 0x100fe200078e0a04 */
[----:B------:R-:W-:Y:S01]  /*37a0*/  ISETP.GE.AND P1, PT, R56, RZ, PT ;  /* 0x000000ff3800720c */ /* 0x000fe20003f26270 */
[--C-:B------:R-:W-:Y:S01]  /*37b0*/  @!P4 IMAD.IADD R85, R85, 0x1, -R4.reuse ;  /* 0x000000015555c824 */ /* 0x100fe200078e0a04 */
[----:B------:R-:W-:Y:S01]  /*37c0*/  ISETP.GE.AND P4, PT, R58, RZ, PT ;  /* 0x000000ff3a00720c */ /* 0x000fe20003f86270 */
[--C-:B------:R-:W-:Y:S01]  /*37d0*/  @!P6 IMAD.IADD R87, R87, 0x1, -R4.reuse ;  /* 0x000000015757e824 */ /* 0x100fe200078e0a04 */
[----:B------:R-:W-:Y:S01]  /*37e0*/  ISETP.GE.AND P6, PT, R60, RZ, PT ;  /* 0x000000ff3c00720c */ /* 0x000fe20003fc6270 */
[----:B------:R-:W-:Y:S01]  /*37f0*/  @!P3 IMAD.IADD R93, R93, 0x1, -R4 ;  /* 0x000000015d5db824 */ /* 0x000fe200078e0a04 */
[----:B------:R-:W-:Y:S01]  /*3800*/  ISETP.GE.AND P3, PT, R62, RZ, PT ;  /* 0x000000ff3e00720c */ /* 0x000fe20003f66270 */
[----:B------:R-:W-:-:S02]  /*3810*/  IMAD R95, R46, 0x110, RZ ;  /* 0x000001102e5f7824 */ /* 0x000fc400078e02ff */
[--C-:B------:R-:W-:Y:S01]  /*3820*/  @!P2 IMAD.IADD R89, R89, 0x1, -R4.reuse ;  /* 0x000000015959a824 */ /* 0x100fe200078e0a04 */
[----:B------:R-:W-:Y:S01]  /*3830*/  ISETP.GE.AND P2, PT, R64, RZ, PT ;  /* 0x000000ff4000720c */ /* 0x000fe20003f46270 */
[--C-:B------:R-:W-:Y:S01]  /*3840*/  @!P5 IMAD.IADD R91, R91, 0x1, -R4.reuse ;  /* 0x000000015b5bd824 */ /* 0x100fe200078e0a04 */
[C---:B------:R-:W-:Y:S01]  /*3850*/  ISETP.GT.U32.AND P5, PT, R4.reuse, R93, PT ;  /* 0x0000005d0400720c */ /* 0x040fe20003fa4070 */
[----:B------:R-:W-:Y:S01]  /*3860*/  @!P1 IMAD.MOV R73, RZ, RZ, -R73 ;  /* 0x000000ffff499224 */ /* 0x000fe200078e0a49 */
[C---:B------:R-:W-:Y:S01]  /*3870*/  ISETP.GT.U32.AND P1, PT, R4.reuse, R85, PT ;  /* 0x000000550400720c */ /* 0x040fe20003f24070 */
[----:B------:R-:W-:Y:S01]  /*3880*/  @!P4 IMAD.MOV R75, RZ, RZ, -R75 ;  /* 0x000000ffff4bc224 */ /* 0x000fe200078e0a4b */
[C---:B------:R-:W-:Y:S01]  /*3890*/  ISETP.GT.U32.AND P4, PT, R4.reuse, R87, PT ;  /* 0x000000570400720c */ /* 0x040fe20003f84070 */
[----:B------:R-:W-:Y:S01]  /*38a0*/  @!P6 IMAD.MOV R77, RZ, RZ, -R77 ;  /* 0x000000ffff4de224 */ /* 0x000fe200078e0a4d */
[C---:B------:R-:W-:Y:S01]  /*38b0*/  ISETP.GT.U32.AND P6, PT, R4.reuse, R91, PT ;  /* 0x0000005b0400720c */ /* 0x040fe20003fc4070 */
[----:B------:R-:W-:Y:S01]  /*38c0*/  @!P3 IMAD.MOV R79, RZ, RZ, -R79 ;  /* 0x000000ffff4fb224 */ /* 0x000fe200078e0a4f */
[----:B------:R-:W-:Y:S01]  /*38d0*/  ISETP.GT.U32.AND P3, PT, R4, R89, PT ;  /* 0x000000590400720c */ /* 0x000fe20003f64070 */
[----:B------:R-:W-:Y:S01]  /*38e0*/  IMAD.SHL.U32 R46, R0, 0x20, RZ ;  /* 0x00000020002e7824 */ /* 0x000fe200078e00ff */
[----:B------:R-:W-:Y:S01]  /*38f0*/  LOP3.LUT R2, R95, R48, RZ, 0xfc, !PT ;  /* 0x000000305f027212 */ /* 0x000fe200078efcff */
[----:B------:R-:W-:Y:S01]  /*3900*/  @!P2 IMAD.MOV R81, RZ, RZ, -R81 ;  /* 0x000000ffff51a224 */ /* 0x000fe200078e0a51 */
[----:B------:R-:W-:Y:S01]  /*3910*/  ISETP.GE.AND P2, PT, R66, RZ, PT ;  /* 0x000000ff4200720c */ /* 0x000fe20003f46270 */
[--C-:B------:R-:W-:Y:S01]  /*3920*/  @!P5 IMAD.IADD R93, R93, 0x1, -R4.reuse ;  /* 0x000000015d5dd824 */ /* 0x100fe200078e0a04 */
[----:B------:R-:W-:Y:S01]  /*3930*/  ISETP.GE.AND P5, PT, R72, RZ, PT ;  /* 0x000000ff4800720c */ /* 0x000fe20003fa6270 */
[--C-:B------:R-:W-:Y:S01]  /*3940*/  @!P1 IMAD.IADD R85, R85, 0x1, -R4.reuse ;  /* 0x0000000155559824 */ /* 0x100fe200078e0a04 */
[----:B------:R-:W-:Y:S01]  /*3950*/  ISETP.GE.AND P1, PT, R68, RZ, PT ;  /* 0x000000ff4400720c */ /* 0x000fe20003f26270 */
[--C-:B------:R-:W-:Y:S01]  /*3960*/  @!P4 IMAD.IADD R87, R87, 0x1, -R4.reuse ;  /* 0x000000015757c824 */ /* 0x100fe200078e0a04 */
[----:B------:R-:W-:Y:S01]  /*3970*/  ISETP.GE.AND P4, PT, R70, RZ, PT ;  /* 0x000000ff4600720c */ /* 0x000fe20003f86270 */
[--C-:B------:R-:W-:Y:S01]  /*3980*/  @!P6 IMAD.IADD R91, R91, 0x1, -R4.reuse ;  /* 0x000000015b5be824 */ /* 0x100fe200078e0a04 */
[----:B------:R-:W-:Y:S01]  /*3990*/  ISETP.NE.AND P6, PT, R149, RZ, PT ;  /* 0x000000ff9500720c */ /* 0x000fe20003fc5270 */
[----:B------:R-:W-:Y:S01]  /*39a0*/  @!P3 IMAD.IADD R89, R89, 0x1, -R4 ;  /* 0x000000015959b824 */ /* 0x000fe200078e0a04 */
[----:B------:R-:W-:Y:S01]  /*39b0*/  ISETP.GE.AND P3, PT, R5, RZ, PT ;  /* 0x000000ff0500720c */ /* 0x000fe20003f66270 */
[----:B------:R-:W-:Y:S01]  /*39c0*/  @!P0 IMAD.MOV R93, RZ, RZ, -R93 ;  /* 0x000000ffff5d8224 */ /* 0x000fe200078e0a5d */
[----:B------:R-:W-:Y:S01]  /*39d0*/  LOP3.LUT R149, RZ, R149, RZ, 0x33, !PT ;  /* 0x00000095ff957212 */ /* 0x000fe200078e33ff */
[----:B------:R-:W-:Y:S01]  /*39e0*/  @!P2 IMAD.MOV R83, RZ, RZ, -R83 ;  /* 0x000000ffff53a224 */ /* 0x000fe200078e0a53 */
[----:B------:R-:W-:Y:S01]  /*39f0*/  SHF.R.S32.HI R48, RZ, 0x2, R0 ;  /* 0x00000002ff307819 */ /* 0x000fe20000011400 */
[----:B------:R-:W-:Y:S01]  /*3a00*/  @!P5 IMAD.MOV R89, RZ, RZ, -R89 ;  /* 0x000000ffff59d224 */ /* 0x000fe200078e0a59 */
[C---:B------:R-:W-:Y:S01]  /*3a10*/  SEL R47, R149.reuse, R47, !P6 ;  /* 0x0000002f952f7207 */ /* 0x040fe20007000000 */
[----:B------:R-:W-:Y:S01]  /*3a20*/  @!P1 IMAD.MOV R85, RZ, RZ, -R85 ;  /* 0x000000ffff559224 */ /* 0x000fe200078e0a55 */
[C---:B------:R-:W-:Y:S01]  /*3a30*/  SEL R45, R149.reuse, R45, !P6 ;  /* 0x0000002d952d7207 */ /* 0x040fe20007000000 */
[----:B------:R-:W-:Y:S01]  /*3a40*/  @!P4 IMAD.MOV R87, RZ, RZ, -R87 ;  /* 0x000000ffff57c224 */ /* 0x000fe200078e0a57 */
[----:B------:R-:W-:Y:S01]  /*3a50*/  SEL R44, R149, R44, !P6 ;  /* 0x0000002c952c7207 */ /* 0x000fe20007000000 */
[----:B------:R-:W-:Y:S01]  /*3a60*/  IMAD R47, R47, UR10, RZ ;  /* 0x0000000a2f2f7c24 */ /* 0x000fe2000f8e02ff */
[----:B------:R-:W-:Y:S01]  /*3a70*/  SGXT R48, R48, 0x1 ;  /* 0x000000013030781a */ /* 0x000fe20000000200 */
[----:B------:R-:W-:Y:S01]  /*3a80*/  @!P3 IMAD.MOV R91, RZ, RZ, -R91 ;  /* 0x000000ffff5bb224 */ /* 0x000fe200078e0a5b */
[----:B------:R-:W-:Y:S01]  /*3a90*/  SEL R49, R149, R49, !P6 ;  /* 0x0000003195317207 */ /* 0x000fe20007000000 */
[----:B------:R-:W-:Y:S01]  /*3aa0*/  IMAD R45, R45, UR10, RZ ;  /* 0x0000000a2d2d7c24 */ /* 0x000fe2000f8e02ff */
[----:B------:R-:W-:Y:S01]  /*3ab0*/  LOP3.LUT R95, R48, 0x90, RZ, 0xc0, !PT ;  /* 0x00000090305f7812 */ /* 0x000fe200078ec0ff */
[----:B------:R-:W-:Y:S01]  /*3ac0*/  IMAD R44, R44, UR10, RZ ;  /* 0x0000000a2c2c7c24 */ /* 0x000fe2000f8e02ff */
[----:B------:R-:W-:Y:S01]  /*3ad0*/  SEL R51, R149, R51, !P6 ;  /* 0x0000003395337207 */ /* 0x000fe20007000000 */
[----:B------:R-:W-:Y:S01]  /*3ae0*/  IMAD R49, R49, UR10, RZ ;  /* 0x0000000a31317c24 */ /* 0x000fe2000f8e02ff */
[----:B------:R-:W-:Y:S01]  /*3af0*/  SEL R55, R149, R55, !P6 ;  /* 0x0000003795377207 */ /* 0x000fe20007000000 */
[----:B------:R-:W-:Y:S01]  /*3b00*/  IMAD R148, R3, UR7, RZ ;  /* 0x0000000703947c24 */ /* 0x000fe2000f8e02ff */
[----:B------:R-:W-:Y:S01]  /*3b10*/  IADD3 R4, P5, R47, UR12, RZ ;  /* 0x0000000c2f047c10 */ /* 0x000fe2000ffbe0ff */
[----:B------:R-:W-:Y:S01]  /*3b20*/  IMAD R51, R51, UR10, RZ ;  /* 0x0000000a33337c24 */ /* 0x000fe2000f8e02ff */
[C---:B------:R-:W-:Y:S01]  /*3b30*/  SEL R6, R149.reuse, R6, !P6 ;  /* 0x0000000695067207 */ /* 0x040fe20007000000 */
[----:B------:R-:W-:Y:S01]  /*3b40*/  USHF.R.S32.HI UR7, URZ, 0x1f, UR4 ;  /* 0x0000001f3f077899 */ /* 0x000fe20008011404 */
[----:B------:R-:W-:-:S02]  /*3b50*/  SEL R9, R149, R9, !P6 ;  /* 0x0000000995097207 */ /* 0x000fc40007000000 */
[C---:B------:R-:W-:Y:S01]  /*3b60*/  SEL R7, R149.reuse, R7, !P6 ;  /* 0x0000000795077207 */ /* 0x040fe20007000000 */
[----:B------:R-:W-:Y:S01]  /*3b70*/  IMAD R6, R6, UR10, RZ ;  /* 0x0000000a06067c24 */ /* 0x000fe2000f8e02ff */
[----:B------:R-:W-:Y:S01]  /*3b80*/  SEL R8, R149, R8, !P6 ;  /* 0x0000000895087207 */ /* 0x000fe20007000000 */
[----:B------:R-:W-:Y:S01]  /*3b90*/  IMAD R9, R9, UR10, RZ ;  /* 0x0000000a09097c24 */ /* 0x000fe2000f8e02ff */
[----:B------:R-:W-:Y:S01]  /*3ba0*/  SEL R10, R149, R10, !P6 ;  /* 0x0000000a950a7207 */ /* 0x000fe20007000000 */
[----:B------:R-:W-:Y:S01]  /*3bb0*/  IMAD R7, R7, UR10, RZ ;  /* 0x0000000a07077c24 */ /* 0x000fe2000f8e02ff */
[C---:B------:R-:W-:Y:S01]  /*3bc0*/  SEL R11, R149.reuse, R11, !P6 ;  /* 0x0000000b950b7207 */ /* 0x040fe20007000000 */
[----:B------:R-:W-:Y:S01]  /*3bd0*/  IMAD R8, R8, UR10, RZ ;  /* 0x0000000a08087c24 */ /* 0x000fe2000f8e02ff */
[C---:B------:R-:W-:Y:S01]  /*3be0*/  SEL R12, R149.reuse, R12, !P6 ;  /* 0x0000000c950c7207 */ /* 0x040fe20007000000 */
[----:B------:R-:W-:Y:S01]  /*3bf0*/  IMAD R10, R10, UR10, RZ ;  /* 0x0000000a0a0a7c24 */ /* 0x000fe2000f8e02ff */
[----:B------:R-:W-:Y:S01]  /*3c00*/  SEL R13, R149, R13, !P6 ;  /* 0x0000000d950d7207 */ /* 0x000fe20007000000 */
        /* <DEDUP_REMOVED lines=66> */
[----:B------:R-:W-:Y:S01]  /*4030*/  ULEA.HI UR7, UR7, UR4, URZ, 0x5 ;  /* 0x0000000407077291 */ /* 0x000fe2000f8f283f */
[----:B------:R-:W-:-:S02]  /*4040*/  SEL R61, R149, R61, !P6 ;  /* 0x0000003d953d7207 */ /* 0x000fc40007000000 */
[----:B------:R-:W-:Y:S01]  /*4050*/  SEL R63, R149, R63, !P6 ;  /* 0x0000003f953f7207 */ /* 0x000fe20007000000 */
[----:B------:R-:W-:Y:S01]  /*4060*/  IMAD R59, R59, UR10, RZ ;  /* 0x0000000a3b3b7c24 */ /* 0x000fe2000f8e02ff */
        /* <DEDUP_REMOVED lines=30> */
[----:B------:R-:W-:Y:S01]  /*4250*/  LOP3.LUT R95, R95, 0x260, R46, 0xf8, !PT ;  /* 0x000002605f5f7812 */ /* 0x000fe200078ef82e */
[----:B------:R-:W-:Y:S01]  /*4260*/  IMAD R91, R91, UR10, RZ ;  /* 0x0000000a5b5b7c24 */ /* 0x000fe2000f8e02ff */
[----:B------:R-:W-:Y:S01]  /*4270*/  IADD3 R5, P6, R45, UR12, RZ ;  /* 0x0000000c2d057c10 */ /* 0x000fe2000ffde0ff */
[----:B------:R-:W-:Y:S01]  /*4280*/  IMAD R93, R93, UR10, RZ ;  /* 0x0000000a5d5d7c24 */ /* 0x000fe2000f8e02ff */
[----:B------:R-:W-:Y:S01]  /*4290*/  R2UR UR16, R4 ;  /* 0x00000000041072ca */ /* 0x000fe200000e0000 */
[----:B------:R-:W-:Y:S01]  /*42a0*/  IMAD R4, R55, UR10, RZ ;  /* 0x0000000a37047c24 */ /* 0x000fe2000f8e02ff */
[----:B------:R-:W-:Y:S01]  /*42b0*/  IADD3 R46, P2, R44, UR12, RZ ;  /* 0x0000000c2c2e7c10 */ /* 0x000fe2000ff5e0ff */
[----:B------:R-:W-:Y:S01]  /*42c0*/  USHF.R.S32.HI UR7, URZ, 0x5, UR7 ;  /* 0x000000053f077899 */ /* 0x000fe20008011407 */
[----:B------:R-:W-:Y:S01]  /*42d0*/  R2UR UR15, R5 ;  /* 0x00000000050f72ca */ /* 0x000fe200000e0000 */
[----:B------:R-:W-:Y:S01]  /*42e0*/  IMAD R5, R57, UR10, RZ ;  /* 0x0000000a39057c24 */ /* 0x000fe2000f8e02ff */
[----:B------:R-:W-:-:S02]  /*42f0*/  IADD3 R0, P1, R49, UR12, RZ ;  /* 0x0000000c31007c10 */ /* 0x000fc4000ff3e0ff */
[----:B------:R-:W-:Y:S02]  /*4300*/  R2UR UR14, R46 ;  /* 0x000000002e0e72ca */ /* 0x000fe400000e0000 */
[----:B------:R-:W-:Y:S02]  /*4310*/  SHF.R.S32.HI R57, RZ, 0x1f, R44 ;  /* 0x0000001fff397819 */ /* 0x000fe4000001142c */
[----:B------:R-:W-:Y:S02]  /*4320*/  IADD3 R50, P0, R51, UR12, RZ ;  /* 0x0000000c33327c10 */ /* 0x000fe4000ff1e0ff */
[----:B------:R-:W-:Y:S02]  /*4330*/  IADD3 R46, P3, R4, UR12, RZ ;  /* 0x0000000c042e7c10 */ /* 0x000fe4000ff7e0ff */
[----:B------:R-:W-:Y:S02]  /*4340*/  SHF.R.S32.HI R55, RZ, 0x1f, R47 ;  /* 0x0000001fff377819 */ /* 0x000fe4000001142f */
[----:B------:R-:W-:Y:S01]  /*4350*/  R2UR UR17, R0 ;  /* 0x00000000001172ca */ /* 0x000fe200000e0000 */
[----:B------:R-:W-:Y:S01]  /*4360*/  IMAD R0, R53, UR10, RZ ;  /* 0x0000000a35007c24 */ /* 0x000fe2000f8e02ff */
[----:B------:R-:W-:Y:S01]  /*4370*/  SHF.R.S32.HI R56, RZ, 0x1f, R45 ;  /* 0x0000001fff387819 */ /* 0x000fe2000001142d */
[----:B------:R-:W-:Y:S01]  /*4380*/  ULDC.64 UR10, c[0x0][0x210] ;  /* 0x00008400000a7ab9 */ /* 0x000fe20000000a00 */
[----:B------:R-:W-:-:S02]  /*4390*/  IADD3.X R57, R57, UR13, RZ, P2, !PT ;  /* 0x0000000d39397c10 */ /* 0x000fc400097fe4ff */
[----:B------:R-:W-:Y:S02]  /*43a0*/  R2UR UR18, R50 ;  /* 0x00000000321272ca */ /* 0x000fe400000e0000 */
[----:B------:R-:W-:Y:S02]  /*43b0*/  R2UR UR20, R46 ;  /* 0x000000002e1472ca */ /* 0x000fe400000e0000 */
[----:B------:R-:W-:Y:S02]  /*43c0*/  IADD3.X R55, R55, UR13, RZ, P5, !PT ;  /* 0x0000000d37377c10 */ /* 0x000fe4000affe4ff */
[----:B------:R-:W-:Y:S02]  /*43d0*/  IADD3 R44, P2, R5, UR12, RZ ;  /* 0x0000000c052c7c10 */ /* 0x000fe4000ff5e0ff */
[----:B------:R-:W-:Y:S02]  /*43e0*/  SHF.R.S32.HI R54, RZ, 0x1f, R49 ;  /* 0x0000001fff367819 */ /* 0x000fe40000011431 */
[----:B------:R-:W-:-:S02]  /*43f0*/  SHF.R.S32.HI R53, RZ, 0x1f, R51 ;  /* 0x0000001fff357819 */ /* 0x000fc40000011433 */
[----:B------:R-:W-:Y:S02]  /*4400*/  IADD3 R46, P5, R61, UR12, RZ ;  /* 0x0000000c3d2e7c10 */ /* 0x000fe4000ffbe0ff */
[----:B------:R-:W-:Y:S02]  /*4410*/  SHF.R.S32.HI R50, RZ, 0x1f, R5 ;  /* 0x0000001fff327819 */ /* 0x000fe40000011405 */
[----:B------:R-:W-:Y:S02]  /*4420*/  IADD3.X R56, R56, UR13, RZ, P6, !PT ;  /* 0x0000000d38387c10 */ /* 0x000fe4000b7fe4ff */
[----:B------:R-:W-:Y:S02]  /*4430*/  IADD3 R47, P6, R59, UR12, RZ ;  /* 0x0000000c3b2f7c10 */ /* 0x000fe4000ffde0ff */
[----:B------:R-:W-:Y:S02]  /*4440*/  SHF.R.S32.HI R51, RZ, 0x1f, R4 ;  /* 0x0000001fff337819 */ /* 0x000fe40000011404 */
[----:B------:R-:W-:-:S02]  /*4450*/  R2UR UR21, R44 ;  /* 0x000000002c1572ca */ /* 0x000fc400000e0000 */
[----:B------:R-:W-:Y:S02]  /*4460*/  IADD3.X R54, R54, UR13, RZ, P1, !PT ;  /* 0x0000000d36367c10 */ /* 0x000fe40008ffe4ff */
[----:B------:R-:W-:Y:S02]  /*4470*/  IADD3.X R53, R53, UR13, RZ, P0, !PT ;  /* 0x0000000d35357c10 */ /* 0x000fe400087fe4ff */
[----:B------:R-:W-:Y:S02]  /*4480*/  R2UR UR23, R46 ;  /* 0x000000002e1772ca */ /* 0x000fe400000e0000 */
[----:B------:R-:W-:Y:S02]  /*4490*/  IADD3.X R50, R50, UR13, RZ, P2, !PT ;  /* 0x0000000d32327c10 */ /* 0x000fe400097fe4ff */
[----:B------:R-:W-:Y:S02]  /*44a0*/  IADD3 R48, P4, R0, UR12, RZ ;  /* 0x0000000c00307c10 */ /* 0x000fe4000ff9e0ff */
[----:B------:R-:W-:-:S02]  /*44b0*/  IADD3 R45, P1, R63, UR12, RZ ;  /* 0x0000000c3f2d7c10 */ /* 0x000fc4000ff3e0ff */
[----:B------:R-:W-:Y:S02]  /*44c0*/  IADD3 R44, P0, R65, UR12, RZ ;  /* 0x0000000c412c7c10 */ /* 0x000fe4000ff1e0ff */
[----:B------:R-:W-:Y:S02]  /*44d0*/  SHF.R.S32.HI R52, RZ, 0x1f, R0 ;  /* 0x0000001fff347819 */ /* 0x000fe40000011400 */
[----:B------:R-:W-:Y:S02]  /*44e0*/  SHF.R.S32.HI R49, RZ, 0x1f, R59 ;  /* 0x0000001fff317819 */ /* 0x000fe4000001143b */
[----:B------:R-:W-:Y:S02]  /*44f0*/  IADD3 R4, P2, R71, UR12, RZ ;  /* 0x0000000c47047c10 */ /* 0x000fe4000ff5e0ff */
[----:B------:R-:W-:Y:S02]  /*4500*/  SHF.R.S32.HI R46, RZ, 0x1f, R65 ;  /* 0x0000001fff2e7819 */ /* 0x000fe40000011441 */
[----:B------:R-:W-:-:S02]  /*4510*/  CS2R R64, SRZ ;  /* 0x0000000000407805 */ /* 0x000fc4000001ff00 */
[----:B------:R-:W-:Y:S02]  /*4520*/  R2UR UR22, R47 ;  /* 0x000000002f1672ca */ /* 0x000fe400000e0000 */
[----:B------:R-:W-:Y:S02]  /*4530*/  IADD3.X R51, R51, UR13, RZ, P3, !PT ;  /* 0x0000000d33337c10 */ /* 0x000fe40009ffe4ff */
[----:B------:R-:W-:Y:S02]  /*4540*/  IADD3 R5, P3, R69, UR12, RZ ;  /* 0x0000000c45057c10 */ /* 0x000fe4000ff7e0ff */
[----:B------:R-:W-:Y:S02]  /*4550*/  SHF.R.S32.HI R47, RZ, 0x1f, R63 ;  /* 0x0000001fff2f7819 */ /* 0x000fe4000001143f */
[----:B------:R-:W-:Y:S02]  /*4560*/  CS2R R62, SRZ ;  /* 0x00000000003e7805 */ /* 0x000fe4000001ff00 */
[----:B------:R-:W-:-:S02]  /*4570*/  R2UR UR24, R45 ;  /* 0x000000002d1872ca */ /* 0x000fc400000e0000 */
[----:B------:R-:W-:Y:S02]  /*4580*/  R2UR UR25, R44 ;  /* 0x000000002c1972ca */ /* 0x000fe400000e0000 */
[----:B------:R-:W-:Y:S02]  /*4590*/  IADD3.X R52, R52, UR13, RZ, P4, !PT ;  /* 0x0000000d34347c10 */ /* 0x000fe4000a7fe4ff */
[----:B------:R-:W-:Y:S02]  /*45a0*/  IADD3.X R49, R49, UR13, RZ, P6, !PT ;  /* 0x0000000d31317c10 */ /* 0x000fe4000b7fe4ff */
[----:B------:R-:W-:Y:S02]  /*45b0*/  R2UR UR28, R4 ;  /* 0x00000000041c72ca */ /* 0x000fe400000e0000 */
[----:B------:R-:W-:Y:S02]  /*45c0*/  IADD3.X R46, R46, UR13, RZ, P0, !PT ;  /* 0x0000000d2e2e7c10 */ /* 0x000fe400087fe4ff */
[----:B------:R-:W-:-:S02]  /*45d0*/  IADD3 R44, P4, R67, UR12, RZ ;  /* 0x0000000c432c7c10 */ /* 0x000fc4000ff9e0ff */
[----:B------:R-:W-:Y:S02]  /*45e0*/  IADD3 R0, P6, R73, UR12, RZ ;  /* 0x0000000c49007c10 */ /* 0x000fe4000ffde0ff */
[----:B------:R-:W-:Y:S02]  /*45f0*/  SHF.R.S32.HI R45, RZ, 0x1f, R67 ;  /* 0x0000001fff2d7819 */ /* 0x000fe40000011443 */
[----:B------:R-:W-:Y:S02]  /*4600*/  CS2R R66, SRZ ;  /* 0x0000000000427805 */ /* 0x000fe4000001ff00 */
[----:B------:R-:W-:Y:S02]  /*4610*/  IADD3 R4, P0, R79, UR12, RZ ;  /* 0x0000000c4f047c10 */ /* 0x000fe4000ff1e0ff */
[----:B------:R-:W-:Y:S02]  /*4620*/  R2UR UR27, R5 ;  /* 0x00000000051b72ca */ /* 0x000fe400000e0000 */
[----:B------:R-:W-:-:S02]  /*4630*/  IADD3.X R47, R47, UR13, RZ, P1, !PT ;  /* 0x0000000d2f2f7c10 */ /* 0x000fc40008ffe4ff */
[----:B------:R-:W-:Y:S02]  /*4640*/  IADD3 R5, P1, R77, UR12, RZ ;  /* 0x0000000c4d057c10 */ /* 0x000fe4000ff3e0ff */
[----:B------:R-:W-:Y:S02]  /*4650*/  R2UR UR29, R0 ;  /* 0x00000000001d72ca */ /* 0x000fe400000e0000 */
[----:B------:R-:W-:Y:S02]  /*4660*/  IADD3.X R45, R45, UR13, RZ, P4, !PT ;  /* 0x0000000d2d2d7c10 */ /* 0x000fe4000a7fe4ff */
[----:B------:R-:W-:Y:S02]  /*4670*/  R2UR UR32, R4 ;  /* 0x00000000042072ca */ /* 0x000fe400000e0000 */
[----:B------:R-:W-:Y:S02]  /*4680*/  R2UR UR19, R48 ;  /* 0x00000000301372ca */ /* 0x000fe400000e0000 */
[----:B------:R-:W-:-:S02]  /*4690*/  IADD3 R0, P4, R81, UR12, RZ ;  /* 0x0000000c51007c10 */ /* 0x000fc4000ff9e0ff */
[----:B------:R-:W-:Y:S02]  /*46a0*/  SHF.R.S32.HI R4, RZ, 0x1f, R71 ;  /* 0x0000001fff047819 */ /* 0x000fe40000011447 */
[----:B------:R-:W-:Y:S02]  /*46b0*/  CS2R R70, SRZ ;  /* 0x0000000000467805 */ /* 0x000fe4000001ff00 */
[----:B------:R-:W-:Y:S02]  /*46c0*/  SHF.R.S32.HI R48, RZ, 0x1f, R61 ;  /* 0x0000001fff307819 */ /* 0x000fe4000001143d */
[----:B------:R-:W-:Y:S02]  /*46d0*/  R2UR UR31, R5 ;  /* 0x00000000051f72ca */ /* 0x000fe400000e0000 */
[----:B------:R-:W-:Y:S02]  /*46e0*/  SHF.R.S32.HI R5, RZ, 0x1f, R69 ;  /* 0x0000001fff057819 */ /* 0x000fe40000011445 */
[----:B------:R-:W-:-:S02]  /*46f0*/  CS2R R68, SRZ ;  /* 0x0000000000447805 */ /* 0x000fc4000001ff00 */
[----:B------:R-:W-:Y:S02]  /*4700*/  R2UR UR33, R0 ;  /* 0x00000000002172ca */ /* 0x000fe400000e0000 */
[----:B------:R-:W-:Y:S02]  /*4710*/  IADD3.X R4, R4, UR13, RZ, P2, !PT ;  /* 0x0000000d04047c10 */ /* 0x000fe400097fe4ff */
[----:B------:R-:W-:Y:S02]  /*4720*/  R2UR UR26, R44 ;  /* 0x000000002c1a72ca */ /* 0x000fe400000e0000 */
[----:B------:R-:W-:Y:S02]  /*4730*/  IADD3.X R48, R48, UR13, RZ, P5, !PT ;  /* 0x0000000d30307c10 */ /* 0x000fe4000affe4ff */
[----:B------:R-:W-:Y:S02]  /*4740*/  SHF.R.S32.HI R0, RZ, 0x1f, R73 ;  /* 0x0000001fff007819 */ /* 0x000fe40000011449 */
[----:B------:R-:W-:-:S02]  /*4750*/  CS2R R72, SRZ ;  /* 0x0000000000487805 */ /* 0x000fc4000001ff00 */
[----:B------:R-:W-:Y:S02]  /*4760*/  IADD3 R44, P5, R75, UR12, RZ ;  /* 0x0000000c4b2c7c10 */ /* 0x000fe4000ffbe0ff */
[----:B------:R-:W-:Y:S02]  /*4770*/  IADD3.X R5, R5, UR13, RZ, P3, !PT ;  /* 0x0000000d05057c10 */ /* 0x000fe40009ffe4ff */
[----:B------:R-:W-:Y:S02]  /*4780*/  R2UR UR52, R4 ;  /* 0x00000000043472ca */ /* 0x000fe400000e0000 */
[----:B------:R-:W-:Y:S02]  /*4790*/  IADD3.X R0, R0, UR13, RZ, P6, !PT ;  /* 0x0000000d00007c10 */ /* 0x000fe4000b7fe4ff */
[----:B------:R-:W-:Y:S02]  /*47a0*/  SHF.R.S32.HI R4, RZ, 0x1f, R79 ;  /* 0x0000001fff047819 */ /* 0x000fe4000001144f */
[----:B------:R-:W-:-:S02]  /*47b0*/  CS2R R78, SRZ ;  /* 0x00000000004e7805 */ /* 0x000fc4000001ff00 */
[----:B------:R-:W-:Y:S02]  /*47c0*/  R2UR UR30, R44 ;  /* 0x000000002c1e72ca */ /* 0x000fe400000e0000 */
[----:B------:R-:W-:Y:S02]  /*47d0*/  SHF.R.S32.HI R81, RZ, 0x1f, R81 ;  /* 0x0000001fff517819 */ /* 0x000fe40000011451 */
[----:B------:R-:W-:Y:S02]  /*47e0*/  SHF.R.S32.HI R44, RZ, 0x1f, R75 ;  /* 0x0000001fff2c7819 */ /* 0x000fe4000001144b */
[----:B------:R-:W-:Y:S02]  /*47f0*/  CS2R R74, SRZ ;  /* 0x00000000004a7805 */ /* 0x000fe4000001ff00 */
[----:B------:R-:W-:Y:S02]  /*4800*/  R2UR UR51, R5 ;  /* 0x00000000053372ca */ /* 0x000fe400000e0000 */
[----:B------:R-:W-:-:S02]  /*4810*/  SHF.R.S32.HI R5, RZ, 0x1f, R77 ;  /* 0x0000001fff057819 */ /* 0x000fc4000001144d */
[----:B------:R-:W-:Y:S02]  /*4820*/  CS2R R76, SRZ ;  /* 0x00000000004c7805 */ /* 0x000fe4000001ff00 */
[----:B------:R-:W-:Y:S02]  /*4830*/  R2UR UR53, R0 ;  /* 0x00000000003572ca */ /* 0x000fe400000e0000 */
[----:B------:R-:W-:Y:S02]  /*4840*/  IADD3.X R4, R4, UR13, RZ, P0, !PT ;  /* 0x0000000d04047c10 */ /* 0x000fe400087fe4ff */
[----:B------:R-:W-:Y:S02]  /*4850*/  IADD3.X R0, R81, UR13, RZ, P4, !PT ;  /* 0x0000000d51007c10 */ /* 0x000fe4000a7fe4ff */
[----:B------:R-:W-:Y:S02]  /*4860*/  CS2R R80, SRZ ;  /* 0x0000000000507805 */ /* 0x000fe4000001ff00 */
[----:B------:R-:W-:-:S02]  /*4870*/  IADD3.X R44, R44, UR13, RZ, P5, !PT ;  /* 0x0000000d2c2c7c10 */ /* 0x000fc4000affe4ff */
[----:B------:R-:W-:Y:S02]  /*4880*/  IADD3.X R5, R5, UR13, RZ, P1, !PT ;  /* 0x0000000d05057c10 */ /* 0x000fe40008ffe4ff */
[----:B------:R-:W-:Y:S02]  /*4890*/  R2UR UR56, R4 ;  /* 0x00000000043872ca */ /* 0x000fe400000e0000 */
[----:B------:R-:W-:Y:S02]  /*48a0*/  IADD3 R59, P6, R87, UR12, RZ ;  /* 0x0000000c573b7c10 */ /* 0x000fe4000ffde0ff */
[----:B------:R-:W-:Y:S02]  /*48b0*/  R2UR UR57, R0 ;  /* 0x00000000003972ca */ /* 0x000fe400000e0000 */
[----:B------:R-:W-:Y:S02]  /*48c0*/  SHF.R.S32.HI R4, RZ, 0x1f, R87 ;  /* 0x0000001fff047819 */ /* 0x000fe40000011457 */
[----:B------:R-:W-:-:S02]  /*48d0*/  CS2R R86, SRZ ;  /* 0x0000000000567805 */ /* 0x000fc4000001ff00 */
[----:B------:R-:W-:Y:S02]  /*48e0*/  IADD3 R58, P5, R89, UR12, RZ ;  /* 0x0000000c593a7c10 */ /* 0x000fe4000ffbe0ff */
[----:B------:R-:W-:Y:S02]  /*48f0*/  R2UR UR54, R44 ;  /* 0x000000002c3672ca */ /* 0x000fe400000e0000 */
[----:B------:R-:W-:Y:S02]  /*4900*/  SHF.R.S32.HI R0, RZ, 0x1f, R89 ;  /* 0x0000001fff007819 */ /* 0x000fe40000011459 */
[----:B------:R-:W-:Y:S02]  /*4910*/  CS2R R88, SRZ ;  /* 0x0000000000587805 */ /* 0x000fe4000001ff00 */
[----:B------:R-:W-:Y:S02]  /*4920*/  IADD3 R61, P3, R83, UR12, RZ ;  /* 0x0000000c533d7c10 */ /* 0x000fe4000ff7e0ff */
[----:B------:R-:W-:-:S02]  /*4930*/  R2UR UR55, R5 ;  /* 0x00000000053772ca */ /* 0x000fc400000e0000 */
[----:B------:R-:W-:Y:S02]  /*4940*/  SHF.R.S32.HI R44, RZ, 0x1f, R83 ;  /* 0x0000001fff2c7819 */ /* 0x000fe40000011453 */
[----:B------:R-:W-:Y:S02]  /*4950*/  CS2R R82, SRZ ;  /* 0x0000000000527805 */ /* 0x000fe4000001ff00 */
[----:B------:R-:W-:Y:S02]  /*4960*/  IADD3 R60, P2, R85, UR12, RZ ;  /* 0x0000000c553c7c10 */ /* 0x000fe4000ff5e0ff */
[----:B------:R-:W-:Y:S02]  /*4970*/  SHF.R.S32.HI R5, RZ, 0x1f, R85 ;  /* 0x0000001fff057819 */ /* 0x000fe40000011455 */
[----:B------:R-:W-:Y:S02]  /*4980*/  CS2R R84, SRZ ;  /* 0x0000000000547805 */ /* 0x000fe4000001ff00 */
[----:B------:R-:W-:-:S02]  /*4990*/  SHF.R.S32.HI R178, RZ, 0x1f, R6 ;  /* 0x0000001fffb27819 */ /* 0x000fc40000011406 */
[----:B------:R-:W-:Y:S02]  /*49a0*/  IADD3 R179, P0, R6, UR12, RZ ;  /* 0x0000000c06b37c10 */ /* 0x000fe4000ff1e0ff */
[----:B------:R-:W-:Y:S02]  /*49b0*/  IADD3.X R4, R4, UR13, RZ, P6, !PT ;  /* 0x0000000d04047c10 */ /* 0x000fe4000b7fe4ff */
[----:B------:R-:W-:Y:S02]  /*49c0*/  SHF.R.S32.HI R180, RZ, 0x1f, R9 ;  /* 0x0000001fffb47819 */ /* 0x000fe40000011409 */
[----:B------:R-:W-:Y:S02]  /*49d0*/  IADD3 R181, P4, R9, UR12, RZ ;  /* 0x0000000c09b57c10 */ /* 0x000fe4000ff9e0ff */
[----:B------:R-:W-:Y:S02]  /*49e0*/  IADD3.X R0, R0, UR13, RZ, P5, !PT ;  /* 0x0000000d00007c10 */ /* 0x000fe4000affe4ff */
        /* <DEDUP_REMOVED lines=8> */
[----:B------:R-:W-:Y:S02]  /*4a70*/  SHF.R.S32.HI R198, RZ, 0x1f, R12 ;  /* 0x0000001fffc67819 */ /* 0x000fe4000001140c */
[----:B------:R-:W-:Y:S02]  /*4a80*/  IADD3 R215, P1, R12, UR12, RZ ;  /* 0x0000000c0cd77c10 */ /* 0x000fe4000ff3e0ff */
[----:B------:R-:W-:Y:S02]  /*4a90*/  IADD3.X R178, R178, UR13, RZ, P0, !PT ;  /* 0x0000000db2b27c10 */ /* 0x000fe400087fe4ff */
[----:B------:R-:W-:Y:S02]  /*4aa0*/  SHF.R.S32.HI R188, RZ, 0x1f, R11 ;  /* 0x0000001fffbc7819 */ /* 0x000fe4000001140b */
[----:B------:R-:W-:-:S02]  /*4ab0*/  IADD3 R189, P2, R11, UR12, RZ ;  /* 0x0000000c0bbd7c10 */ /* 0x000fc4000ff5e0ff */
[----:B------:R-:W-:Y:S02]  /*4ac0*/  SHF.R.S32.HI R219, RZ, 0x1f, R13 ;  /* 0x0000001fffdb7819 */ /* 0x000fe4000001140d */
[----:B------:R-:W-:Y:S02]  /*4ad0*/  IADD3 R220, P0, R13, UR12, RZ ;  /* 0x0000000c0ddc7c10 */ /* 0x000fe4000ff1e0ff */
[----:B------:R-:W-:Y:S02]  /*4ae0*/  CS2R R12, SRZ ;  /* 0x00000000000c7805 */ /* 0x000fe4000001ff00 */
[----:B------:R-:W-:Y:S02]  /*4af0*/  IADD3.X R180, R180, UR13, RZ, P4, !PT ;  /* 0x0000000db4b47c10 */ /* 0x000fe4000a7fe4ff */
[----:B------:R-:W-:Y:S02]  /*4b00*/  SHF.R.S32.HI R221, RZ, 0x1f, R14 ;  /* 0x0000001fffdd7819 */ /* 0x000fe4000001140e */
[----:B------:R-:W-:-:S02]  /*4b10*/  IADD3 R237, P4, R14, UR12, RZ ;  /* 0x0000000c0eed7c10 */ /* 0x000fc4000ff9e0ff */
[----:B------:R-:W-:Y:S02]  /*4b20*/  IADD3.X R182, R182, UR13, RZ, P6, !PT ;  /* 0x0000000db6b67c10 */ /* 0x000fe4000b7fe4ff */
[----:B------:R-:W-:Y:S02]  /*4b30*/  SHF.R.S32.HI R241, RZ, 0x1f, R15 ;  /* 0x0000001ffff17819 */ /* 0x000fe4000001140f */
[----:B------:R-:W-:Y:S02]  /*4b40*/  IADD3 R242, P6, R15, UR12, RZ ;  /* 0x0000000c0ff27c10 */ /* 0x000fe4000ffde0ff */
[----:B------:R-:W-:Y:S02]  /*4b50*/  CS2R R14, SRZ ;  /* 0x00000000000e7805 */ /* 0x000fe4000001ff00 */
[----:B------:R-:W-:Y:S02]  /*4b60*/  IADD3.X R184, R184, UR13, RZ, P5, !PT ;  /* 0x0000000db8b87c10 */ /* 0x000fe4000affe4ff */
[----:B------:R-:W-:-:S02]  /*4b70*/  SHF.R.S32.HI R243, RZ, 0x1f, R16 ;  /* 0x0000001ffff37819 */ /* 0x000fc40000011410 */
[----:B------:R-:W-:Y:S02]  /*4b80*/  IADD3 R247, P5, R16, UR12, RZ ;  /* 0x0000000c10f77c10 */ /* 0x000fe4000ffbe0ff */
[----:B------:R-:W-:Y:S02]  /*4b90*/  IADD3.X R186, R186, UR13, RZ, P3, !PT ;  /* 0x0000000dbaba7c10 */ /* 0x000fe40009ffe4ff */
[----:B------:R-:W-:Y:S02]  /*4ba0*/  IADD3.X R198, R198, UR13, RZ, P1, !PT ;  /* 0x0000000dc6c67c10 */ /* 0x000fe40008ffe4ff */
[----:B------:R-:W-:Y:S02]  /*4bb0*/  R2UR UR60, R4 ;  /* 0x00000000043c72ca */ /* 0x000fe400000e0000 */
[----:B------:R-:W-:Y:S02]  /*4bc0*/  SHF.R.S32.HI R248, RZ, 0x1f, R17 ;  /* 0x0000001ffff87819 */ /* 0x000fe40000011411 */
[----:B------:R-:W-:-:S02]  /*4bd0*/  IADD3 R249, P3, R17, UR12, RZ ;  /* 0x0000000c11f97c10 */ /* 0x000fc4000ff7e0ff */
[----:B------:R-:W-:Y:S02]  /*4be0*/  CS2R R16, SRZ ;  /* 0x0000000000107805 */ /* 0x000fe4000001ff00 */
[----:B------:R-:W-:Y:S02]  /*4bf0*/  IADD3.X R188, R188, UR13, RZ, P2, !PT ;  /* 0x0000000dbcbc7c10 */ /* 0x000fe400097fe4ff */
[----:B------:R-:W-:Y:S02]  /*4c00*/  IADD3 R3, P1, R19, UR12, RZ ;  /* 0x0000000c13037c10 */ /* 0x000fe4000ff3e0ff */
[----:B------:R-:W-:Y:S02]  /*4c10*/  IADD3.X R219, R219, UR13, RZ, P0, !PT ;  /* 0x0000000ddbdb7c10 */ /* 0x000fe400087fe4ff */
[----:B------:R-:W-:Y:S01]  /*4c20*/  R2UR UR59, R5 ;  /* 0x00000000053b72ca */ /* 0x000fe200000e0000 */
[----:B------:R0:W-:Y:S01]  /*4c30*/  STL [R1], R3 ;  /* 0x0000000301007387 */ /* 0x0001e20000100800 */
[----:B------:R-:W-:-:S02]  /*4c40*/  SHF.R.S32.HI R250, RZ, 0x1f, R18 ;  /* 0x0000001ffffa7819 */ /* 0x000fc40000011412 */
[----:B------:R-:W-:Y:S02]  /*4c50*/  IADD3 R251, P2, R18, UR12, RZ ;  /* 0x0000000c12fb7c10 */ /* 0x000fe4000ff5e0ff */
[----:B------:R-:W-:Y:S02]  /*4c60*/  IADD3 R4, P0, R20, UR12, RZ ;  /* 0x0000000c14047c10 */ /* 0x000fe4000ff1e0ff */
[----:B------:R-:W-:Y:S02]  /*4c70*/  IADD3.X R221, R221, UR13, RZ, P4, !PT ;  /* 0x0000000ddddd7c10 */ /* 0x000fe4000a7fe4ff */
[----:B------:R-:W-:Y:S01]  /*4c80*/  SHF.R.S32.HI R252, RZ, 0x1f, R19 ;  /* 0x0000001ffffc7819 */ /* 0x000fe20000011413 */
[----:B------:R1:W-:Y:S01]  /*4c90*/  STL [R1+0x8], R4 ;  /* 0x0000080401007387 */ /* 0x0003e20000100800 */
[----:B------:R-:W-:Y:S02]  /*4ca0*/  IADD3 R5, P4, R21, UR12, RZ ;  /* 0x0000000c15057c10 */ /* 0x000fe4000ff9e0ff */
[----:B------:R-:W-:-:S02]  /*4cb0*/  CS2R R18, SRZ ;  /* 0x0000000000127805 */ /* 0x000fc4000001ff00 */
[----:B------:R-:W-:Y:S02]  /*4cc0*/  IADD3.X R241, R241, UR13, RZ, P6, !PT ;  /* 0x0000000df1f17c10 */ /* 0x000fe4000b7fe4ff */
[----:B------:R-:W-:Y:S01]  /*4cd0*/  R2UR UR61, R0 ;  /* 0x00000000003d72ca */ /* 0x000fe200000e0000 */
[----:B------:R2:W-:Y:S01]  /*4ce0*/  STL [R1+0x10], R5 ;  /* 0x0000100501007387 */ /* 0x0005e20000100800 */
[----:B------:R-:W-:Y:S02]  /*4cf0*/  IADD3 R6, P6, R23, UR12, RZ ;  /* 0x0000000c17067c10 */ /* 0x000fe4000ffde0ff */
[----:B------:R-:W-:Y:S02]  /*4d00*/  IADD3.X R243, R243, UR13, RZ, P5, !PT ;  /* 0x0000000df3f37c10 */ /* 0x000fe4000affe4ff */
[----:B------:R-:W-:Y:S01]  /*4d10*/  SHF.R.S32.HI R0, RZ, 0x1f, R20 ;  /* 0x0000001fff007819 */ /* 0x000fe20000011414 */
[----:B------:R3:W-:Y:S01]  /*4d20*/  STL [R1+0x18], R6 ;  /* 0x0000180601007387 */ /* 0x0007e20000100800 */
[----:B------:R-:W-:-:S02]  /*4d30*/  IADD3 R7, P5, R22, UR12, RZ ;  /* 0x0000000c16077c10 */ /* 0x000fc4000ffbe0ff */
[----:B------:R-:W-:Y:S02]  /*4d40*/  IADD3.X R248, R248, UR13, RZ, P3, !PT ;  /* 0x0000000df8f87c10 */ /* 0x000fe40009ffe4ff */
[----:B------:R-:W-:Y:S01]  /*4d50*/  IADD3 R8, P3, R24, UR12, RZ ;  /* 0x0000000c18087c10 */ /* 0x000fe2000ff7e0ff */
[----:B------:R4:W-:Y:S01]  /*4d60*/  STL [R1+0x20], R7 ;  /* 0x0000200701007387 */ /* 0x0009e20000100800 */
[----:B------:R-:W-:Y:S02]  /*4d70*/  IADD3.X R250, R250, UR13, RZ, P2, !PT ;  /* 0x0000000dfafa7c10 */ /* 0x000fe400097fe4ff */
[----:B------:R-:W-:Y:S01]  /*4d80*/  IADD3 R9, P2, R26, UR12, RZ ;  /* 0x0000000c1a097c10 */ /* 0x000fe2000ff5e0ff */
[----:B------:R5:W-:Y:S01]  /*4d90*/  STL [R1+0x28], R8 ;  /* 0x0000280801007387 */ /* 0x000be20000100800 */
[----:B------:R-:W-:Y:S02]  /*4da0*/  IADD3.X R252, R252, UR13, RZ, P1, !PT ;  /* 0x0000000dfcfc7c10 */ /* 0x000fe40008ffe4ff */
[----:B------:R-:W-:Y:S01]  /*4db0*/  IADD3 R10, P1, R25, UR12, RZ ;  /* 0x0000000c190a7c10 */ /* 0x000fe2000ff3e0ff */
[----:B------:R-:W-:Y:S01]  /*4dc0*/  STL [R1+0x30], R9 ;  /* 0x0000300901007387 */ /* 0x000fe20000100800 */
[----:B------:R-:W-:-:S02]  /*4dd0*/  IADD3.X R11, R0, UR13, RZ, P0, !PT ;  /* 0x0000000d000b7c10 */ /* 0x000fc400087fe4ff */
[----:B0-----:R-:W-:Y:S01]  /*4de0*/  SHF.R.S32.HI R3, RZ, 0x1f, R21 ;  /* 0x0000001fff037819 */ /* 0x001fe20000011415 */
[----:B------:R0:W-:Y:S01]  /*4df0*/  STL [R1+0x38], R10 ;  /* 0x0000380a01007387 */ /* 0x0001e20000100800 */
[----:B-1----:R-:W-:Y:S02]  /*4e00*/  SHF.R.S32.HI R4, RZ, 0x1f, R23 ;  /* 0x0000001fff047819 */ /* 0x002fe40000011417 */
[----:B------:R-:W-:Y:S02]  /*4e10*/  CS2R R20, SRZ ;  /* 0x0000000000147805 */ /* 0x000fe4000001ff00 */
[----:B--2---:R-:W-:Y:S01]  /*4e20*/  SHF.R.S32.HI R5, RZ, 0x1f, R22 ;  /* 0x0000001fff057819 */ /* 0x004fe20000011416 */
[----:B------:R1:W-:Y:S01]  /*4e30*/  STL [R1+0x4], R11 ;  /* 0x0000040b01007387 */ /* 0x0003e20000100800 */
[----:B---3--:R-:W-:Y:S02]  /*4e40*/  SHF.R.S32.HI R6, RZ, 0x1f, R24 ;  /* 0x0000001fff067819 */ /* 0x008fe40000011418 */
[----:B------:R-:W-:-:S02]  /*4e50*/  CS2R R22, SRZ ;  /* 0x0000000000167805 */ /* 0x000fc4000001ff00 */
[----:B----4-:R-:W-:Y:S02]  /*4e60*/  SHF.R.S32.HI R7, RZ, 0x1f, R26 ;  /* 0x0000001fff077819 */ /* 0x010fe4000001141a */
[----:B-----5:R-:W-:Y:S02]  /*4e70*/  SHF.R.S32.HI R8, RZ, 0x1f, R25 ;  /* 0x0000001fff087819 */ /* 0x020fe40000011419 */
[----:B------:R-:W-:Y:S02]  /*4e80*/  CS2R R24, SRZ ;  /* 0x0000000000187805 */ /* 0x000fe4000001ff00 */
[----:B0-----:R-:W-:Y:S02]  /*4e90*/  IADD3 R10, P0, R28, UR12, RZ ;  /* 0x0000000c1c0a7c10 */ /* 0x001fe4000ff1e0ff */
[----:B------:R-:W-:Y:S02]  /*4ea0*/  SHF.R.S32.HI R9, RZ, 0x1f, R28 ;  /* 0x0000001fff097819 */ /* 0x000fe4000001141c */
[----:B-1----:R-:W-:Y:S01]  /*4eb0*/  IADD3.X R11, R3, UR13, RZ, P4, !PT ;  /* 0x0000000d030b7c10 */ /* 0x002fe2000a7fe4ff */
[----:B------:R0:W-:Y:S01]  /*4ec0*/  STL [R1+0x40], R10 ;  /* 0x0000400a01007387 */ /* 0x0001e20000100800 */
[----:B------:R-:W-:-:S02]  /*4ed0*/  SHF.R.S32.HI R0, RZ, 0x1f, R27 ;  /* 0x0000001fff007819 */ /* 0x000fc4000001141b */
[----:B------:R-:W-:Y:S01]  /*4ee0*/  SHF.R.S32.HI R3, RZ, 0x1f, R29 ;  /* 0x0000001fff037819 */ /* 0x000fe2000001141d */
[----:B------:R1:W-:Y:S01]  /*4ef0*/  STL [R1+0xc], R11 ;  /* 0x00000c0b01007387 */ /* 0x0003e20000100800 */
[----:B------:R-:W-:Y:S02]  /*4f00*/  LOP3.LUT R176, R95, 0x10, R176, 0x78, !PT ;  /* 0x000000105fb07812 */ /* 0x000fe400078e78b0 */
[----:B------:R-:W-:Y:S02]  /*4f10*/  CS2R R94, SRZ ;  /* 0x00000000005e7805 */ /* 0x000fe4000001ff00 */
[----:B------:R-:W-:Y:S02]  /*4f20*/  R2UR UR34, R61 ;  /* 0x000000003d2272ca */ /* 0x000fe400000e0000 */
[----:B------:R-:W-:Y:S02]  /*4f30*/  R2UR UR35, R60 ;  /* 0x000000003c2372ca */ /* 0x000fe400000e0000 */
[----:B------:R-:W-:-:S02]  /*4f40*/  CS2R R60, SRZ ;  /* 0x00000000003c7805 */ /* 0x000fc4000001ff00 */
[----:B0-----:R-:W-:Y:S02]  /*4f50*/  IADD3 R10, P4, R27, UR12, RZ ;  /* 0x0000000c1b0a7c10 */ /* 0x001fe4000ff9e0ff */
[----:B------:R-:W-:Y:S02]  /*4f60*/  CS2R R26, SRZ ;  /* 0x00000000001a7805 */ /* 0x000fe4000001ff00 */
[----:B------:R-:W-:Y:S02]  /*4f70*/  R2UR UR36, R59 ;  /* 0x000000003b2472ca */ /* 0x000fe400000e0000 */
[----:B-1----:R-:W-:Y:S01]  /*4f80*/  IADD3.X R11, R4, UR13, RZ, P6, !PT ;  /* 0x0000000d040b7c10 */ /* 0x002fe2000b7fe4ff */
[----:B------:R0:W-:Y:S01]  /*4f90*/  STL [R1+0x48], R10 ;  /* 0x0000480a01007387 */ /* 0x0001e20000100800 */
[----:B------:R-:W-:Y:S02]  /*4fa0*/  SHF.R.S32.HI R4, RZ, 0x1f, R30 ;  /* 0x0000001fff047819 */ /* 0x000fe4000001141e */
[----:B------:R-:W-:Y:S01]  /*4fb0*/  R2UR UR37, R58 ;  /* 0x000000003a2572ca */ /* 0x000fe200000e0000 */
[----:B------:R1:W-:Y:S01]  /*4fc0*/  STL [R1+0x14], R11 ;  /* 0x0000140b01007387 */ /* 0x0003e20000100800 */
[----:B------:R-:W-:-:S02]  /*4fd0*/  R2UR UR38, R57 ;  /* 0x00000000392672ca */ /* 0x000fc400000e0000 */
[----:B------:R-:W-:Y:S02]  /*4fe0*/  CS2R R58, SRZ ;  /* 0x00000000003a7805 */ /* 0x000fe4000001ff00 */
[----:B------:R-:W-:Y:S02]  /*4ff0*/  R2UR UR39, R56 ;  /* 0x00000000382772ca */ /* 0x000fe400000e0000 */
[----:B------:R-:W-:Y:S02]  /*5000*/  CS2R R56, SRZ ;  /* 0x0000000000387805 */ /* 0x000fe4000001ff00 */
[----:B------:R-:W-:Y:S02]  /*5010*/  R2UR UR40, R55 ;  /* 0x00000000372872ca */ /* 0x000fe400000e0000 */
[----:B0-----:R-:W-:Y:S02]  /*5020*/  IADD3 R10, P6, R29, UR12, RZ ;  /* 0x0000000c1d0a7c10 */ /* 0x001fe4000ffde0ff */
[----:B------:R-:W-:-:S02]  /*5030*/  CS2R R28, SRZ ;  /* 0x00000000001c7805 */ /* 0x000fc4000001ff00 */
[----:B------:R-:W-:Y:S02]  /*5040*/  R2UR UR41, R54 ;  /* 0x00000000362972ca */ /* 0x000fe400000e0000 */
[----:B------:R-:W-:Y:S02]  /*5050*/  CS2R R54, SRZ ;  /* 0x0000000000367805 */ /* 0x000fe4000001ff00 */
        /* <DEDUP_REMOVED lines=8> */
[----:B------:R-:W-:Y:S02]  /*50e0*/  R2UR UR45, R50 ;  /* 0x00000000322d72ca */ /* 0x000fe400000e0000 */
[----:B------:R-:W-:Y:S02]  /*50f0*/  CS2R R50, SRZ ;  /* 0x0000000000327805 */ /* 0x000fe4000001ff00 */
[----:B0-----:R-:W-:Y:S02]  /*5100*/  IADD3 R10, P5, R30, UR12, RZ ;  /* 0x0000000c1e0a7c10 */ /* 0x001fe4000ffbe0ff */
[----:B------:R-:W-:-:S02]  /*5110*/  R2UR UR46, R49 ;  /* 0x00000000312e72ca */ /* 0x000fc400000e0000 */
[----:B-1----:R-:W-:Y:S01]  /*5120*/  IADD3.X R11, R6, UR13, RZ, P3, !PT ;  /* 0x0000000d060b7c10 */ /* 0x002fe20009ffe4ff */
[----:B------:R0:W-:Y:S01]  /*5130*/  STL [R1+0x58], R10 ;  /* 0x0000580a01007387 */ /* 0x0001e20000100800 */
[----:B------:R-:W-:Y:S02]  /*5140*/  SHF.R.S32.HI R6, RZ, 0x1f, R32 ;  /* 0x0000001fff067819 */ /* 0x000fe40000011420 */
[----:B------:R-:W-:Y:S01]  /*5150*/  R2UR UR47, R48 ;  /* 0x00000000302f72ca */ /* 0x000fe200000e0000 */
[----:B------:R1:W-:Y:S01]  /*5160*/  STL [R1+0x24], R11 ;  /* 0x0000240b01007387 */ /* 0x0003e20000100800 */
[----:B------:R-:W-:Y:S02]  /*5170*/  R2UR UR48, R47 ;  /* 0x000000002f3072ca */ /* 0x000fe400000e0000 */
[----:B------:R-:W-:Y:S02]  /*5180*/  CS2R R48, SRZ ;  /* 0x0000000000307805 */ /* 0x000fe4000001ff00 */
[----:B------:R-:W-:-:S02]  /*5190*/  R2UR UR49, R46 ;  /* 0x000000002e3172ca */ /* 0x000fc400000e0000 */
[----:B------:R-:W-:Y:S02]  /*51a0*/  CS2R R46, SRZ ;  /* 0x00000000002e7805 */ /* 0x000fe4000001ff00 */
[----:B------:R-:W-:Y:S02]  /*51b0*/  R2UR UR50, R45 ;  /* 0x000000002d3272ca */ /* 0x000fe400000e0000 */
[----:B0-----:R-:W-:Y:S02]  /*51c0*/  IADD3 R10, P3, R31, UR12, RZ ;  /* 0x0000000c1f0a7c10 */ /* 0x001fe4000ff7e0ff */
[----:B------:R-:W-:Y:S02]  /*51d0*/  CS2R R30, SRZ ;  /* 0x00000000001e7805 */ /* 0x000fe4000001ff00 */
[----:B------:R-:W-:Y:S02]  /*51e0*/  R2UR UR58, R44 ;  /* 0x000000002c3a72ca */ /* 0x000fe400000e0000 */
[----:B------:R-:W-:-:S02]  /*51f0*/  CS2R R44, SRZ ;  /* 0x00000000002c7805 */ /* 0x000fc4000001ff00 */
[----:B-1----:R-:W-:Y:S01]  /*5200*/  IADD3.X R11, R7, UR13, RZ, P2, !PT ;  /* 0x0000000d070b7c10 */ /* 0x002fe200097fe4ff */
[----:B------:R0:W-:Y:S01]  /*5210*/  STL [R1+0x60], R10 ;  /* 0x0000600a01007387 */ /* 0x0001e20000100800 */
[----:B------:R-:W-:-:S03]  /*5220*/  SHF.R.S32.HI R7, RZ, 0x1f, R33 ;  /* 0x0000001fff077819 */ /* 0x000fc60000011421 */
[----:B------:R1:W-:Y:S01]  /*5230*/  STL [R1+0x2c], R11 ;  /* 0x00002c0b01007387 */ /* 0x0003e20000100800 */
[----:B0-----:R-:W-:Y:S02]  /*5240*/  IADD3 R10, P2, R32, UR12, RZ ;  /* 0x0000000c200a7c10 */ /* 0x001fe4000ff5e0ff */
[----:B-1----:R-:W-:-:S03]  /*5250*/  IADD3.X R11, R8, UR13, RZ, P1, !PT ;  /* 0x0000000d080b7c10 */ /* 0x002fc60008ffe4ff */
        /* <DEDUP_REMOVED lines=59> */
[----:B------:R-:W-:Y:S02]  /*5610*/  CS2R R90, SRZ ;  /* 0x00000000005a7805 */ /* 0x000fe4000001ff00 */
[----:B-1----:R-:W-:Y:S01]  /*5620*/  IADD3.X R11, R4, UR13, RZ, P3, !PT ;  /* 0x0000000d040b7c10 */ /* 0x002fe20009ffe4ff */
[----:B------:R0:W-:Y:S01]  /*5630*/  STL [R1+0xc8], R10 ;  /* 0x0000c80a01007387 */ /* 0x0001e20000100800 */
[----:B------:R-:W-:Y:S01]  /*5640*/  IADD3 R4, P3, R93, UR12, RZ ;  /* 0x0000000c5d047c10 */ /* 0x000fe2000ff7e0ff */
[----:B------:R-:W-:Y:S01]  /*5650*/  ULDC UR12, c[0x0][0x23c] ;  /* 0x00008f00000c7ab9 */ /* 0x000fe20000000800 */
[----:B------:R-:W-:Y:S01]  /*5660*/  CS2R R92, SRZ ;  /* 0x00000000005c7805 */ /* 0x000fe2000001ff00 */
[----:B------:R-:W-:Y:S01]  /*5670*/  STL [R1+0x94], R11 ;  /* 0x0000940b01007387 */ /* 0x000fe20000100800 */
[----:B------:R-:W-:Y:S01]  /*5680*/  IMAD R149, R159, UR12, RZ ;  /* 0x0000000c9f957c24 */ /* 0x000fe2000f8e02ff */
[----:B------:R-:W-:-:S02]  /*5690*/  USHF.L.U32 UR4, UR12, 0x5, URZ ;  /* 0x000000050c047899 */ /* 0x000fc4000800063f */
[----:B------:R1:W-:Y:S01]  /*56a0*/  STL [R1+0xd0], R4 ;  /* 0x0000d00401007387 */ /* 0x0003e20000100800 */
[----:B0-----:R-:W-:Y:S01]  /*56b0*/  IADD3.X R10, R5, UR13, RZ, P2, !PT ;  /* 0x0000000d050a7c10 */ /* 0x001fe200097fe4ff */
[----:B------:R-:W-:Y:S01]  /*56c0*/  USHF.R.S32.HI UR12, URZ, 0x1f, UR4 ;  /* 0x0000001f3f0c7899 */ /* 0x000fe20008011404 */
[----:B------:R-:W-:Y:S02]  /*56d0*/  IADD3.X R5, R6, UR13, RZ, P1, !PT ;  /* 0x0000000d06057c10 */ /* 0x000fe40008ffe4ff */
[----:B------:R-:W-:Y:S01]  /*56e0*/  IADD3.X R6, R8, UR13, RZ, P4, !PT ;  /* 0x0000000d08067c10 */ /* 0x000fe2000a7fe4ff */
[----:B------:R0:W-:Y:S01]  /*56f0*/  STL [R1+0x9c], R10 ;  /* 0x00009c0a01007387 */ /* 0x0001e20000100800 */
[----:B-1----:R-:W-:-:S03]  /*5700*/  IADD3.X R4, R7, UR13, RZ, P0, !PT ;  /* 0x0000000d07047c10 */ /* 0x002fc600087fe4ff */
[----:B------:R1:W-:Y:S04]  /*5710*/  STL [R1+0xa4], R5 ;  /* 0x0000a40501007387 */ /* 0x0003e80000100800 */
[----:B------:R2:W-:Y:S01]  /*5720*/  STL [R1+0xac], R4 ;  /* 0x0000ac0401007387 */ /* 0x0005e20000100800 */
[----:B0-----:R-:W-:-:S03]  /*5730*/  CS2R R10, SRZ ;  /* 0x00000000000a7805 */ /* 0x001fc6000001ff00 */
[----:B------:R0:W-:Y:S01]  /*5740*/  STL [R1+0xb4], R6 ;  /* 0x0000b40601007387 */ /* 0x0001e20000100800 */
[----:B-1----:R-:W-:Y:S02]  /*5750*/  IADD3.X R5, R9, UR13, RZ, P6, !PT ;  /* 0x0000000d09057c10 */ /* 0x002fe4000b7fe4ff */
[----:B------:R-:W-:Y:S02]  /*5760*/  CS2R R8, SRZ ;  /* 0x0000000000087805 */ /* 0x000fe4000001ff00 */
[----:B--2---:R-:W-:Y:S01]  /*5770*/  IADD3.X R4, R0, UR13, RZ, P5, !PT ;  /* 0x0000000d00047c10 */ /* 0x004fe2000affe4ff */
[----:B------:R1:W-:Y:S01]  /*5780*/  STL [R1+0xbc], R5 ;  /* 0x0000bc0501007387 */ /* 0x0003e20000100800 */
[----:B------:R-:W-:Y:S02]  /*5790*/  IADD3.X R0, R3, UR13, RZ, P3, !PT ;  /* 0x0000000d03007c10 */ /* 0x000fe40009ffe4ff */
[----:B------:R-:W-:Y:S01]  /*57a0*/  IADD3 R3, P0, R148, UR10, RZ ;  /* 0x0000000a94037c10 */ /* 0x000fe2000ff1e0ff */
[----:B------:R2:W-:Y:S01]  /*57b0*/  STL [R1+0xc4], R4 ;  /* 0x0000c40401007387 */ /* 0x0005e20000100800 */
[----:B------:R-:W-:Y:S01]  /*57c0*/  ULDC UR10, c[0x0][0x230] ;  /* 0x00008c00000a7ab9 */ /* 0x000fe20000000800 */
[----:B0-----:R-:W-:-:S02]  /*57d0*/  LOP3.LUT R6, R2, 0x10, RZ, 0x3c, !PT ;  /* 0x0000001002067812 */ /* 0x001fc400078e3cff */
[----:B------:R0:W-:Y:S01]  /*57e0*/  STL [R1+0xcc], R0 ;  /* 0x0000cc0001007387 */ /* 0x0001e20000100800 */
[----:B------:R-:W-:Y:S01]  /*57f0*/  LEA.HI.X.SX32 R148, R148, UR11, 0x1, P0 ;  /* 0x0000000b94947c11 */ /* 0x000fe200080f0eff */
[----:B------:R-:W-:Y:S01]  /*5800*/  ULEA UR11, UR5, UR6, 0x3 ;  /* 0x00000006050b7291 */ /* 0x000fe2000f8e183f */
[C---:B-1----:R-:W-:Y:S02]  /*5810*/  LOP3.LUT R5, R2.reuse, 0x20, RZ, 0x3c, !PT ;  /* 0x0000002002057812 */ /* 0x042fe400078e3cff */
[----:B--2---:R-:W-:Y:S02]  /*5820*/  SHF.R.S32.HI R4, RZ, 0x1f, R149 ;  /* 0x0000001fff047819 */ /* 0x004fe40000011495 */
[----:B------:R-:W-:Y:S01]  /*5830*/  LOP3.LUT R4, R2, 0x30, RZ, 0x3c, !PT ;  /* 0x0000003002047812 */ /* 0x000fe200078e3cff */
[----:B0-----:R-:W-:Y:S01]  /*5840*/  IMAD.U32 R0, RZ, RZ, UR10 ;  /* 0x0000000aff007e24 */ /* 0x001fe2000f8e00ff */
[----:B------:R-:W-:-:S06]  /*5850*/  ULDC UR10, c[0x0][0x238] ;  /* 0x00008e00000a7ab9 */ /* 0x000fcc0000000800 */
.L_x_1:
[----:B------:R-:W0:Y:S01]  /*5860*/  LDC R33, c[0x0][0x238] ;  /* 0x00008e00ff217b82 */ /* 0x000e220000000800 */
[C---:B------:R-:W-:Y:S01]  /*5870*/  ISETP.GT.AND P1, PT, R0.reuse, RZ, PT ;  /* 0x000000ff0000720c */ /* 0x040fe20003f24270 */
[----:B------:R-:W-:Y:S01]  /*5880*/  STL [R1+0x1a4], R59 ;  /* 0x0001a43b01007387 */ /* 0x000fe20000100800 */
[----:B------:R-:W-:Y:S02]  /*5890*/  PRMT R34, RZ, 0x7610, R34 ;  /* 0x00007610ff227816 */ /* 0x000fe40000000022 */
[----:B------:R-:W-:Y:S01]  /*58a0*/  IADD3 R6, P2, R3, UR10, RZ ;  /* 0x0000000a03067c10 */ /* 0x000fe2000ff5e0ff */
[----:B------:R-:W-:Y:S01]  /*58b0*/  STL [R1+0x1a0], R52 ;  /* 0x0001a03401007387 */ /* 0x000fe20000100800 */
[C---:B------:R-:W-:Y:S01]  /*58c0*/  ISETP.GT.AND P4, PT, R0.reuse, 0x1, PT ;  /* 0x000000010000780c */ /* 0x040fe20003f84270 */
[----:B------:R-:W1:Y:S01]  /*58d0*/  LDC R174, c[0x0][0x238] ;  /* 0x00008e00ffae7b82 */ /* 0x000e620000000800 */
[----:B------:R-:W-:Y:S01]  /*58e0*/  PRMT R35, RZ, 0x7610, R35 ;  /* 0x00007610ff237816 */ /* 0x000fe20000000023 */
[----:B------:R-:W-:Y:S01]  /*58f0*/  STL [R1+0x19c], R53 ;  /* 0x00019c3501007387 */ /* 0x000fe20000100800 */
[----:B------:R-:W-:-:S03]  /*5900*/  ISETP.GT.AND P0, PT, R0, 0x2, PT ;  /* 0x000000020000780c */ /* 0x000fc60003f04270 */
[----:B------:R-:W-:Y:S01]  /*5910*/  @P1 IMAD.MOV.U32 R4, RZ, RZ, R3 ;  /* 0x000000ffff041224 */ /* 0x000fe200078e0003 */
[----:B------:R-:W-:Y:S01]  /*5920*/  PRMT R36, RZ, 0x7610, R36 ;  /* 0x00007610ff247816 */ /* 0x000fe20000000024 */
[----:B------:R-:W-:Y:S01]  /*5930*/  @P1 IMAD.MOV.U32 R5, RZ, RZ, R148 ;  /* 0x000000ffff051224 */ /* 0x000fe200078e0094 */
[----:B------:R-:W-:Y:S01]  /*5940*/  ISETP.GT.AND P3, PT, R0, 0x3, PT ;  /* 0x000000030000780c */ /* 0x000fe20003f64270 */
[----:B------:R-:W-:Y:S04]  /*5950*/  STL [R1+0x198], R54 ;  /* 0x0001983601007387 */ /* 0x000fe80000100800 */
[----:B------:R2:W3:Y:S01]  /*5960*/  @P1 LDG.E.U8 R34, desc[UR8][R4.64] ;  /* 0x0000000804221981 */ /* 0x0004e2000c1e1100 */
[----:B0-----:R-:W-:Y:S01]  /*5970*/  IMAD.SHL.U32 R32, R33, 0x2, RZ ;  /* 0x0000000221207824 */ /* 0x001fe200078e00ff */
[----:B-1----:R-:W-:-:S02]  /*5980*/  LEA.HI.X.SX32 R7, R174, R148, 0x1, P2 ;  /* 0x00000094ae077211 */ /* 0x002fc400010f0eff */
[----:B------:R-:W-:Y:S02]  /*5990*/  STL [R1+0x194], R55 ;  /* 0x0001943701007387 */ /* 0x000fe40000100800 */
[CC--:B--2---:R-:W-:Y:S01]  /*59a0*/  IADD3 R4, P2, R32.reuse, R3.reuse, RZ ;  /* 0x0000000320047210 */ /* 0x0c4fe20007f5e0ff */
[----:B------:R-:W-:Y:S01]  /*59b0*/  IMAD R33, R33, 0x3, RZ ;  /* 0x0000000321217824 */ /* 0x000fe200078e02ff */
[----:B------:R0:W2:Y:S02]  /*59c0*/  @P4 LDG.E.U8 R35, desc[UR8][R6.64] ;  /* 0x0000000806234981 */ /* 0x0000a4000c1e1100 */
[----:B------:R-:W-:Y:S02]  /*59d0*/  LEA.HI.X.SX32 R5, R32, R148, 0x1, P2 ;  /* 0x0000009420057211 */ /* 0x000fe400010f0eff */
[----:B------:R-:W1:Y:S01]  /*59e0*/  LDC R32, c[0x0][0x238] ;  /* 0x00008e00ff207b82 */ /* 0x000e620000000800 */
[----:B------:R-:W-:Y:S01]  /*59f0*/  PRMT R37, RZ, 0x7610, R37 ;  /* 0x00007610ff257816 */ /* 0x000fe20000000025 */
[----:B------:R-:W-:Y:S04]  /*5a00*/  STL [R1+0x190], R48 ;  /* 0x0001903001007387 */ /* 0x000fe80000100800 */
[----:B------:R4:W2:Y:S01]  /*5a10*/  @P0 LDG.E.U8 R36, desc[UR8][R4.64] ;  /* 0x0000000804240981 */ /* 0x0008a2000c1e1100 */
[----:B0-----:R-:W-:-:S02]  /*5a20*/  IADD3 R6, P1, R33, R3, RZ ;  /* 0x0000000321067210 */ /* 0x001fc40007f3e0ff */
[----:B------:R-:W-:Y:S01]  /*5a30*/  ISETP.GT.AND P2, PT, R0, 0x4, PT ;  /* 0x000000040000780c */ /* 0x000fe20003f44270 */
[----:B------:R-:W-:Y:S01]  /*5a40*/  STL [R1+0x18c], R49 ;  /* 0x00018c3101007387 */ /* 0x000fe20000100800 */
[----:B------:R-:W-:Y:S02]  /*5a50*/  LEA.HI.X.SX32 R7, R33, R148, 0x1, P1 ;  /* 0x0000009421077211 */ /* 0x000fe400008f0eff */
[----:B------:R-:W-:Y:S01]  /*5a60*/  PRMT R38, RZ, 0x7610, R38 ;  /* 0x00007610ff267816 */ /* 0x000fe20000000026 */
[----:B------:R-:W-:Y:S04]  /*5a70*/  STL [R1+0x188], R50 ;  /* 0x0001883201007387 */ /* 0x000fe80000100800 */
[----:B------:R0:W2:Y:S01]  /*5a80*/  @P3 LDG.E.U8 R37, desc[UR8][R6.64] ;  /* 0x0000000806253981 */ /* 0x0000a2000c1e1100 */
[----:B-1----:R-:W-:Y:S01]  /*5a90*/  IMAD.SHL.U32 R33, R32, 0x4, RZ ;  /* 0x0000000420217824 */ /* 0x002fe200078e00ff */
[----:B------:R-:W-:-:S02]  /*5aa0*/  ISETP.GT.AND P1, PT, R0, 0x5, PT ;  /* 0x000000050000780c */ /* 0x000fc40003f24270 */
[----:B------:R-:W-:Y:S02]  /*5ab0*/  STL [R1+0x184], R51 ;  /* 0x0001843301007387 */ /* 0x000fe40000100800 */
[CC--:B----4-:R-:W-:Y:S01]  /*5ac0*/  IADD3 R4, P0, R33.reuse, R3.reuse, RZ ;  /* 0x0000000321047210 */ /* 0x0d0fe20007f1e0ff */
[----:B------:R-:W-:Y:S01]  /*5ad0*/  IMAD R32, R32, 0x5, RZ ;  /* 0x0000000520207824 */ /* 0x000fe200078e02ff */
[----:B------:R-:W-:Y:S01]  /*5ae0*/  PRMT R39, RZ, 0x7610, R39 ;  /* 0x00007610ff277816 */ /* 0x000fe20000000027 */
[----:B------:R-:W-:Y:S01]  /*5af0*/  STL [R1+0x17c], R44 ;  /* 0x00017c2c01007387 */ /* 0x000fe20000100800 */
[-C--:B------:R-:W-:Y:S02]  /*5b00*/  LEA.HI.X.SX32 R5, R33, R148.reuse, 0x1, P0 ;  /* 0x0000009421057211 */ /* 0x080fe400000f0eff */
[----:B------:R-:W1:Y:S01]  /*5b10*/  LDC R33, c[0x0][0x238] ;  /* 0x00008e00ff217b82 */ /* 0x000e620000000800 */
[C---:B0-----:R-:W-:Y:S01]  /*5b20*/  IADD3 R6, P3, R32.reuse, R3, RZ ;  /* 0x0000000320067210 */ /* 0x041fe20007f7e0ff */
[----:B------:R-:W-:Y:S03]  /*5b30*/  STL [R1+0x178], R45 ;  /* 0x0001782d01007387 */ /* 0x000fe60000100800 */
[----:B------:R-:W-:Y:S01]  /*5b40*/  LEA.HI.X.SX32 R7, R32, R148, 0x1, P3 ;  /* 0x0000009420077211 */ /* 0x000fe200018f0eff */
[----:B------:R0:W4:Y:S01]  /*5b50*/  @P2 LDG.E.U8 R38, desc[UR8][R4.64] ;  /* 0x0000000804262981 */ /* 0x000122000c1e1100 */
[----:B------:R-:W-:-:S03]  /*5b60*/  ISETP.GT.AND P0, PT, R0, 0x6, PT ;  /* 0x000000060000780c */ /* 0x000fc60003f04270 */
[----:B------:R0:W4:Y:S01]  /*5b70*/  @P1 LDG.E.U8 R39, desc[UR8][R6.64] ;  /* 0x0000000806271981 */ /* 0x000122000c1e1100 */
[----:B------:R-:W-:Y:S02]  /*5b80*/  PRMT R40, RZ, 0x7610, R40 ;  /* 0x00007610ff287816 */ /* 0x000fe40000000028 */
[----:B------:R-:W-:Y:S01]  /*5b90*/  PRMT R41, RZ, 0x7610, R41 ;  /* 0x00007610ff297816 */ /* 0x000fe20000000029 */
[----:B------:R0:W-:Y:S01]  /*5ba0*/  STL [R1+0x174], R46 ;  /* 0x0001742e01007387 */ /* 0x0001e20000100800 */
[----:B-1----:R-:W-:Y:S01]  /*5bb0*/  IMAD R32, R33, 0x6, RZ ;  /* 0x0000000621207824 */ /* 0x002fe200078e02ff */
[C---:B------:R-:W-:Y:S02]  /*5bc0*/  ISETP.GT.AND P2, PT, R0.reuse, 0x7, PT ;  /* 0x000000070000780c */ /* 0x040fe40003f44270 */
[----:B------:R-:W-:Y:S02]  /*5bd0*/  ISETP.GT.AND P1, PT, R0, 0x8, PT ;  /* 0x000000080000780c */ /* 0x000fe40003f24270 */
[----:B------:R-:W-:-:S02]  /*5be0*/  PRMT R42, RZ, 0x7610, R42 ;  /* 0x00007610ff2a7816 */ /* 0x000fc4000000002a */
[----:B------:R-:W-:Y:S02]  /*5bf0*/  PRMT R43, RZ, 0x7610, R43 ;  /* 0x00007610ff2b7816 */ /* 0x000fe4000000002b */
[----:B------:R-:W-:Y:S02]  /*5c00*/  PRMT R150, RZ, 0x7610, R150 ;  /* 0x00007610ff967816 */ /* 0x000fe40000000096 */
[----:B------:R-:W-:Y:S02]  /*5c10*/  PRMT R151, RZ, 0x7610, R151 ;  /* 0x00007610ff977816 */ /* 0x000fe40000000097 */
[----:B------:R-:W-:Y:S02]  /*5c20*/  PRMT R152, RZ, 0x7610, R152 ;  /* 0x00007610ff987816 */ /* 0x000fe40000000098 */
[----:B------:R-:W-:Y:S02]  /*5c30*/  PRMT R153, RZ, 0x7610, R153 ;  /* 0x00007610ff997816 */ /* 0x000fe40000000099 */
        /* <DEDUP_REMOVED lines=14> */
[----:B------:R-:W-:Y:S01]  /*5d20*/  PRMT R169, RZ, 0x7610, R169 ;  /* 0x00007610ffa97816 */ /* 0x000fe200000000a9 */
[----:B0-----:R-:W-:Y:S01]  /*5d30*/  IMAD R46, R174, 0xf, RZ ;  /* 0x0000000fae2e7824 */ /* 0x001fe200078e02ff */
[----:B------:R-:W-:Y:S02]  /*5d40*/  IADD3 R4, P4, R32, R3, RZ ;  /* 0x0000000320047210 */ /* 0x000fe40007f9e0ff */
[----:B------:R-:W-:Y:S02]  /*5d50*/  ISETP.GT.AND P5, PT, R0, 0x1f, PT ;  /* 0x0000001f0000780c */ /* 0x000fe40003fa4270 */
[----:B------:R-:W-:Y:S02]  /*5d60*/  PRMT R171, RZ, 0x7610, R171 ;  /* 0x00007610ffab7816 */ /* 0x000fe400000000ab */
[----:B------:R-:W-:-:S02]  /*5d70*/  PRMT R172, RZ, 0x7610, R172 ;  /* 0x00007610ffac7816 */ /* 0x000fc400000000ac */
[----:B------:R-:W-:Y:S01]  /*5d80*/  PRMT R173, RZ, 0x7610, R173 ;  /* 0x00007610ffad7816 */ /* 0x000fe200000000ad */
[----:B------:R-:W0:Y:S01]  /*5d90*/  S2R R175, SR_TID.X ;  /* 0x0000000000af7919 */ /* 0x000e220000002100 */
[-C--:B------:R-:W-:Y:S02]  /*5da0*/  LEA.HI.X.SX32 R5, R32, R148.reuse, 0x1, P4 ;  /* 0x0000009420057211 */ /* 0x080fe400020f0eff */
[----:B------:R-:W1:Y:S01]  /*5db0*/  LDC R32, c[0x0][0x238] ;  /* 0x00008e00ff207b82 */ /* 0x000e620000000800 */
[----:B------:R-:W-:Y:S01]  /*5dc0*/  IMAD R33, R33, 0x7, RZ ;  /* 0x0000000721217824 */ /* 0x000fe200078e02ff */
[----:B------:R-:W-:Y:S04]  /*5dd0*/  STL [R1+0x170], R47 ;  /* 0x0001702f01007387 */ /* 0x000fe80000100800 */
[C---:B------:R-:W-:Y:S01]  /*5de0*/  IADD3 R6, P3, R33.reuse, R3, RZ ;  /* 0x0000000321067210 */ /* 0x040fe20007f7e0ff */
[----:B------:R1:W4:Y:S03]  /*5df0*/  @P0 LDG.E.U8 R40, desc[UR8][R4.64] ;  /* 0x0000000804280981 */ /* 0x000326000c1e1100 */
[----:B------:R-:W-:Y:S01]  /*5e00*/  LEA.HI.X.SX32 R7, R33, R148, 0x1, P3 ;  /* 0x0000009421077211 */ /* 0x000fe200018f0eff */
[----:B-----5:R-:W-:Y:S04]  /*5e10*/  STL [R1+0xd8], R158 ;  /* 0x0000d89e01007387 */ /* 0x020fe80000100800 */
[----:B------:R0:W4:Y:S01]  /*5e20*/  @P2 LDG.E.U8 R41, desc[UR8][R6.64] ;  /* 0x0000000806292981 */ /* 0x000122000c1e1100 */
[----:B-1----:R-:W-:-:S05]  /*5e30*/  IMAD.SHL.U32 R33, R32, 0x8, RZ ;  /* 0x0000000820217824 */ /* 0x002fca00078e00ff */
[----:B------:R-:W-:-:S04]  /*5e40*/  IADD3 R4, P4, R33, R3, RZ ;  /* 0x0000000321047210 */ /* 0x000fc80007f9e0ff */
[----:B------:R-:W-:Y:S02]  /*5e50*/  LEA.HI.X.SX32 R5, R33, R148, 0x1, P4 ;  /* 0x0000009421057211 */ /* 0x000fe400020f0eff */
[----:B------:R-:W1:Y:S01]  /*5e60*/  LDC R33, c[0x0][0x238] ;  /* 0x00008e00ff217b82 */ /* 0x000e620000000800 */
[----:B------:R-:W-:Y:S02]  /*5e70*/  IMAD R32, R32, 0x9, RZ ;  /* 0x0000000920207824 */ /* 0x000fe400078e02ff */
[----:B------:R1:W4:Y:S03]  /*5e80*/  @P1 LDG.E.U8 R42, desc[UR8][R4.64] ;  /* 0x00000008042a1981 */ /* 0x000326000c1e1100 */
[----:B0-----:R-:W-:-:S04]  /*5e90*/  IADD3 R6, P3, R32, R3, RZ ;  /* 0x0000000320067210 */ /* 0x001fc80007f7e0ff */
[----:B------:R-:W-:Y:S01]  /*5ea0*/  LEA.HI.X.SX32 R7, R32, R148, 0x1, P3 ;  /* 0x0000009420077211 */ /* 0x000fe200018f0eff */
[----:B-1----:R-:W-:-:S05]  /*5eb0*/  IMAD R32, R33, 0xa, RZ ;  /* 0x0000000a21207824 */ /* 0x002fca00078e02ff */
[----:B------:R-:W-:-:S04]  /*5ec0*/  IADD3 R4, P4, R32, R3, RZ ;  /* 0x0000000320047210 */ /* 0x000fc80007f9e0ff */
[----:B------:R-:W-:Y:S02]  /*5ed0*/  LEA.HI.X.SX32 R5, R32, R148, 0x1, P4 ;  /* 0x0000009420057211 */ /* 0x000fe400020f0eff */
[----:B------:R-:W0:Y:S01]  /*5ee0*/  LDC R32, c[0x0][0x238] ;  /* 0x00008e00ff207b82 */ /* 0x000e220000000800 */
[C---:B------:R-:W-:Y:S01]  /*5ef0*/  ISETP.GT.AND P0, PT, R0.reuse, 0x9, PT ;  /* 0x000000090000780c */ /* 0x040fe20003f04270 */
[----:B------:R-:W-:Y:S01]  /*5f00*/  IMAD R33, R33, 0xb, RZ ;  /* 0x0000000b21217824 */ /* 0x000fe200078e02ff */
[----:B------:R-:W-:-:S11]  /*5f10*/  ISETP.GT.AND P2, PT, R0, 0xa, PT ;  /* 0x0000000a0000780c */ /* 0x000fd60003f44270 */
[----:B------:R1:W4:Y:S04]  /*5f20*/  @P0 LDG.E.U8 R43, desc[UR8][R6.64] ;  /* 0x00000008062b0981 */ /* 0x000328000c1e1100 */
[----:B------:R3:W4:Y:S01]  /*5f30*/  @P2 LDG.E.U8 R150, desc[UR8][R4.64] ;  /* 0x0000000804962981 */ /* 0x000722000c1e1100 */
[----:B-1----:R-:W-:-:S04]  /*5f40*/  IADD3 R6, P3, R33, R3, RZ ;  /* 0x0000000321067210 */ /* 0x002fc80007f7e0ff */
[----:B------:R-:W-:Y:S01]  /*5f50*/  LEA.HI.X.SX32 R7, R33, R148, 0x1, P3 ;  /* 0x0000009421077211 */ /* 0x000fe200018f0eff */
[----:B0-----:R-:W-:-:S05]  /*5f60*/  IMAD R33, R32, 0xc, RZ ;  /* 0x0000000c20217824 */ /* 0x001fca00078e02ff */
[----:B---3--:R-:W-:-:S04]  /*5f70*/  IADD3 R4, P4, R33, R3, RZ ;  /* 0x0000000321047210 */ /* 0x008fc80007f9e0ff */
[----:B------:R-:W-:Y:S02]  /*5f80*/  LEA.HI.X.SX32 R5, R33, R148, 0x1, P4 ;  /* 0x0000009421057211 */ /* 0x000fe400020f0eff */
[----:B------:R-:W0:Y:S01]  /*5f90*/  LDC R33, c[0x0][0x238] ;  /* 0x00008e00ff217b82 */ /* 0x000e220000000800 */
[----:B------:R-:W-:Y:S01]  /*5fa0*/  ISETP.GT.AND P1, PT, R0, 0xb, PT ;  /* 0x0000000b0000780c */ /* 0x000fe20003f24270 */
[----:B------:R-:W-:Y:S01]  /*5fb0*/  IMAD R32, R32, 0xd, RZ ;  /* 0x0000000d20207824 */ /* 0x000fe200078e02ff */
[----:B------:R-:W-:-:S11]  /*5fc0*/  ISETP.GT.AND P0, PT, R0, 0xc, PT ;  /* 0x0000000c0000780c */ /* 0x000fd60003f04270 */
[----:B------:R1:W3:Y:S04]  /*5fd0*/  @P1 LDG.E.U8 R151, desc[UR8][R6.64] ;  /* 0x0000000806971981 */ /* 0x0002e8000c1e1100 */
[----:B------:R2:W3:Y:S01]  /*5fe0*/  @P0 LDG.E.U8 R152, desc[UR8][R4.64] ;  /* 0x0000000804980981 */ /* 0x0004e2000c1e1100 */
[----:B-1----:R-:W-:-:S04]  /*5ff0*/  IADD3 R6, P3, R32, R3, RZ ;  /* 0x0000000320067210 */ /* 0x002fc80007f7e0ff */
[----:B------:R-:W-:Y:S01]  /*6000*/  LEA.HI.X.SX32 R7, R32, R148, 0x1, P3 ;  /* 0x0000009420077211 */ /* 0x000fe200018f0eff */
[----:B0-----:R-:W-:-:S05]  /*6010*/  IMAD R32, R33, 0xe, RZ ;  /* 0x0000000e21207824 */ /* 0x001fca00078e02ff */
[----:B--2---:R-:W-:-:S04]  /*6020*/  IADD3 R4, P4, R32, R3, RZ ;  /* 0x0000000320047210 */ /* 0x004fc80007f9e0ff */
[----:B------:R-:W-:Y:S02]  /*6030*/  LEA.HI.X.SX32 R5, R32, R148, 0x1, P4 ;  /* 0x0000009420057211 */ /* 0x000fe400020f0eff */
[----:B------:R-:W0:Y:S01]  /*6040*/  LDC R32, c[0x0][0x238] ;  /* 0x00008e00ff207b82 */ /* 0x000e220000000800 */
[C---:B------:R-:W-:Y:S01]  /*6050*/  ISETP.GT.AND P2, PT, R0.reuse, 0xd, PT ;  /* 0x0000000d0000780c */ /* 0x040fe20003f44270 */
[----:B------:R-:W-:Y:S01]  /*6060*/  IMAD.SHL.U32 R33, R33, 0x10, RZ ;  /* 0x0000001021217824 */ /* 0x000fe200078e00ff */
[----:B------:R-:W-:-:S11]  /*6070*/  ISETP.GT.AND P1, PT, R0, 0xe, PT ;  /* 0x0000000e0000780c */ /* 0x000fd60003f24270 */
[----:B------:R1:W2:Y:S04]  /*6080*/  @P2 LDG.E.U8 R153, desc[UR8][R6.64] ;  /* 0x0000000806992981 */ /* 0x0002a8000c1e1100 */
[----:B------:R0:W2:Y:S01]  /*6090*/  @P1 LDG.E.U8 R154, desc[UR8][R4.64] ;  /* 0x00000008049a1981 */ /* 0x0000a2000c1e1100 */
[----:B-1----:R-:W-:-:S04]  /*60a0*/  IADD3 R6, P3, R33, R3, RZ ;  /* 0x0000000321067210 */ /* 0x002fc80007f7e0ff */
[----:B------:R-:W-:Y:S01]  /*60b0*/  LEA.HI.X.SX32 R7, R33, R148, 0x1, P3 ;  /* 0x0000009421077211 */ /* 0x000fe200018f0eff */
[----:B0-----:R-:W-:-:S05]  /*60c0*/  IMAD R33, R32, 0x11, RZ ;  /* 0x0000001120217824 */ /* 0x001fca00078e02ff */
[----:B------:R-:W-:-:S04]  /*60d0*/  IADD3 R4, P4, R33, R3, RZ ;  /* 0x0000000321047210 */ /* 0x000fc80007f9e0ff */
[----:B------:R-:W-:Y:S02]  /*60e0*/  LEA.HI.X.SX32 R5, R33, R148, 0x1, P4 ;  /* 0x0000009421057211 */ /* 0x000fe400020f0eff */
[----:B------:R-:W0:Y:S01]  /*60f0*/  LDC R33, c[0x0][0x238] ;  /* 0x00008e00ff217b82 */ /* 0x000e220000000800 */
[----:B------:R-:W-:Y:S01]  /*6100*/  ISETP.GT.AND P0, PT, R0, 0x10, PT ;  /* 0x000000100000780c */ /* 0x000fe20003f04270 */
[----:B------:R-:W-:Y:S01]  /*6110*/  IMAD R32, R32, 0x12, RZ ;  /* 0x0000001220207824 */ /* 0x000fe200078e02ff */
[----:B------:R-:W-:-:S11]  /*6120*/  ISETP.GT.AND P2, PT, R0, 0x11, PT ;  /* 0x000000110000780c */ /* 0x000fd60003f44270 */
[----:B------:R1:W4:Y:S04]  /*6130*/  @P0 LDG.E.U8 R155, desc[UR8][R6.64] ;  /* 0x00000008069b0981 */ /* 0x000328000c1e1100 */
[----:B------:R0:W3:Y:S01]  /*6140*/  @P2 LDG.E.U8 R156, desc[UR8][R4.64] ;  /* 0x00000008049c2981 */ /* 0x0000e2000c1e1100 */
[----:B-1----:R-:W-:-:S04]  /*6150*/  IADD3 R6, P3, R32, R3, RZ ;  /* 0x0000000320067210 */ /* 0x002fc80007f7e0ff */
[----:B------:R-:W-:Y:S01]  /*6160*/  LEA.HI.X.SX32 R7, R32, R148, 0x1, P3 ;  /* 0x0000009420077211 */ /* 0x000fe200018f0eff */
[----:B0-----:R-:W-:-:S05]  /*6170*/  IMAD R32, R33, 0x13, RZ ;  /* 0x0000001321207824 */ /* 0x001fca00078e02ff */
[----:B------:R-:W-:-:S04]  /*6180*/  IADD3 R4, P4, R32, R3, RZ ;  /* 0x0000000320047210 */ /* 0x000fc80007f9e0ff */
[----:B------:R-:W-:Y:S02]  /*6190*/  LEA.HI.X.SX32 R5, R32, R148, 0x1, P4 ;  /* 0x0000009420057211 */ /* 0x000fe400020f0eff */
[----:B------:R-:W0:Y:S01]  /*61a0*/  LDC R32, c[0x0][0x238] ;  /* 0x00008e00ff207b82 */ /* 0x000e220000000800 */
[C---:B------:R-:W-:Y:S01]  /*61b0*/  ISETP.GT.AND P1, PT, R0.reuse, 0x12, PT ;  /* 0x000000120000780c */ /* 0x040fe20003f24270 */
[----:B------:R-:W-:Y:S01]  /*61c0*/  IMAD R33, R33, 0x14, RZ ;  /* 0x0000001421217824 */ /* 0x000fe200078e02ff */
        /* <DEDUP_REMOVED lines=33> */
[C---:B------:R-:W-:Y:S02]  /*63e0*/  ISETP.GT.AND P0, PT, R0.reuse, 0x19, PT ;  /* 0x000000190000780c */ /* 0x040fe40003f04270 */
[----:B------:R-:W-:-:S09]  /*63f0*/  ISETP.GT.AND P2, PT, R0, 0x1a, PT ;  /* 0x0000001a0000780c */ /* 0x000fd20003f44270 */
[----:B------:R1:W2:Y:S01]  /*6400*/  @P1 LDG.E.U8 R165, desc[UR8][R6.64] ;  /* 0x0000000806a51981 */ /* 0x0002a2000c1e1100 */
[----:B------:R-:W-:-:S03]  /*6410*/  ISETP.GT.AND P4, PT, R0, 0x1d, PT ;  /* 0x0000001d0000780c */ /* 0x000fc60003f84270 */
[----:B------:R0:W2:Y:S01]  /*6420*/  @P0 LDG.E.U8 R166, desc[UR8][R4.64] ;  /* 0x0000000804a60981 */ /* 0x0000a2000c1e1100 */
[----:B-1----:R-:W-:-:S04]  /*6430*/  IADD3 R6, P3, R32, R3, RZ ;  /* 0x0000000320067210 */ /* 0x002fc80007f7e0ff */
[-C--:B------:R-:W-:Y:S01]  /*6440*/  LEA.HI.X.SX32 R7, R32, R148.reuse, 0x1, P3 ;  /* 0x0000009420077211 */ /* 0x080fe200018f0eff */
[C---:B0-----:R-:W-:Y:S01]  /*6450*/  IMAD R32, R33.reuse, 0x1b, RZ ;  /* 0x0000001b21207824 */ /* 0x041fe200078e02ff */
[----:B------:R-:W-:Y:S01]  /*6460*/  ISETP.GT.AND P3, PT, R0, 0x1c, PT ;  /* 0x0000001c0000780c */ /* 0x000fe20003f64270 */
[C---:B------:R-:W-:Y:S02]  /*6470*/  IMAD R45, R33.reuse, 0x1c, RZ ;  /* 0x0000001c212d7824 */ /* 0x040fe400078e02ff */
[----:B------:R-:W-:Y:S01]  /*6480*/  IMAD R44, R33, 0x1d, RZ ;  /* 0x0000001d212c7824 */ /* 0x000fe200078e02ff */
[----:B------:R-:W-:Y:S01]  /*6490*/  IADD3 R4, P0, R32, R3, RZ ;  /* 0x0000000320047210 */ /* 0x000fe20007f1e0ff */
[----:B------:R0:W2:Y:S01]  /*64a0*/  @P2 LDG.E.U8 R167, desc[UR8][R6.64] ;  /* 0x0000000806a72981 */ /* 0x0000a2000c1e1100 */
[----:B------:R-:W-:Y:S02]  /*64b0*/  ISETP.GT.AND P1, PT, R0, 0x1b, PT ;  /* 0x0000001b0000780c */ /* 0x000fe40003f24270 */
[----:B------:R-:W-:-:S02]  /*64c0*/  LEA.HI.X.SX32 R5, R32, R148, 0x1, P0 ;  /* 0x0000009420057211 */ /* 0x000fc400000f0eff */
[CC--:B------:R-:W-:Y:S02]  /*64d0*/  IADD3 R32, P0, R44.reuse, R3.reuse, RZ ;  /* 0x000000032c207210 */ /* 0x0c0fe40007f1e0ff */
[C---:B0-----:R-:W-:Y:S02]  /*64e0*/  IADD3 R6, P2, R45.reuse, R3, RZ ;  /* 0x000000032d067210 */ /* 0x041fe40007f5e0ff */
[-C--:B------:R-:W-:Y:S02]  /*64f0*/  LEA.HI.X.SX32 R33, R44, R148.reuse, 0x1, P0 ;  /* 0x000000942c217211 */ /* 0x080fe400000f0eff */
[----:B------:R-:W-:Y:S01]  /*6500*/  LEA.HI.X.SX32 R7, R45, R148, 0x1, P2 ;  /* 0x000000942d077211 */ /* 0x000fe200010f0eff */
[C---:B------:R-:W-:Y:S02]  /*6510*/  IMAD R45, R174.reuse, 0x1e, RZ ;  /* 0x0000001eae2d7824 */ /* 0x040fe400078e02ff */
[----:B------:R0:W2:Y:S01]  /*6520*/  @P1 LDG.E.U8 R169, desc[UR8][R4.64] ;  /* 0x0000000804a91981 */ /* 0x0000a2000c1e1100 */
[----:B------:R-:W-:-:S03]  /*6530*/  IMAD R44, R174, 0x1f, RZ ;  /* 0x0000001fae2c7824 */ /* 0x000fc600078e02ff */
[----:B------:R1:W2:Y:S01]  /*6540*/  @P3 LDG.E.U8 R168, desc[UR8][R6.64] ;  /* 0x0000000806a83981 */ /* 0x0002a2000c1e1100 */
[----:B------:R-:W-:-:S03]  /*6550*/  ISETP.GT.AND P3, PT, R0, 0xf, PT ;  /* 0x0000000f0000780c */ /* 0x000fc60003f64270 */
[----:B------:R4:W2:Y:S01]  /*6560*/  @P4 LDG.E.U8 R170, desc[UR8][R32.64] ;  /* 0x0000000820aa4981 */ /* 0x0008a2000c1e1100 */
[----:B------:R-:W-:Y:S02]  /*6570*/  ISETP.GT.AND P4, PT, R0, 0x1e, PT ;  /* 0x0000001e0000780c */ /* 0x000fe40003f84270 */
[CC--:B0-----:R-:W-:Y:S02]  /*6580*/  IADD3 R4, P2, R46.reuse, R3.reuse, RZ ;  /* 0x000000032e047210 */ /* 0x0c1fe40007f5e0ff */
[CC--:B-1----:R-:W-:Y:S02]  /*6590*/  IADD3 R6, P1, R45.reuse, R3.reuse, RZ ;  /* 0x000000032d067210 */ /* 0x0c2fe40007f3e0ff */
[-C--:B------:R-:W-:Y:S02]  /*65a0*/  LEA.HI.X.SX32 R5, R46, R148.reuse, 0x1, P2 ;  /* 0x000000942e057211 */ /* 0x080fe400010f0eff */
[C---:B----4-:R-:W-:Y:S02]  /*65b0*/  IADD3 R32, P0, R44.reuse, R3, RZ ;  /* 0x000000032c207210 */ /* 0x050fe40007f1e0ff */
[-C--:B------:R-:W-:Y:S01]  /*65c0*/  LEA.HI.X.SX32 R7, R45, R148.reuse, 0x1, P1 ;  /* 0x000000942d077211 */ /* 0x080fe200008f0eff */
[----:B------:R-:W4:Y:S01]  /*65d0*/  @P3 LDG.E.U8 R171, desc[UR8][R4.64] ;  /* 0x0000000804ab3981 */ /* 0x000f22000c1e1100 */
[----:B------:R-:W-:-:S03]  /*65e0*/  LEA.HI.X.SX32 R33, R44, R148, 0x1, P0 ;  /* 0x000000942c217211 */ /* 0x000fc600000f0eff */
[----:B------:R-:W4:Y:S04]  /*65f0*/  @P4 LDG.E.U8 R172, desc[UR8][R6.64] ;  /* 0x0000000806ac4981 */ /* 0x000f28000c1e1100 */
[----:B------:R-:W4:Y:S01]  /*6600*/  @P5 LDG.E.U8 R173, desc[UR8][R32.64] ;  /* 0x0000000820ad5981 */ /* 0x000f22000c1e1100 */
[----:B------:R-:W0:Y:S01]  /*6610*/  S2R R174, SR_TID.X ;  /* 0x0000000000ae7919 */ /* 0x000e220000002100 */
[----:B------:R-:W1:Y:S01]  /*6620*/  S2R R44, SR_TID.X ;  /* 0x00000000002c7919 */ /* 0x000e620000002100 */
[----:B0-----:R-:W-:-:S04]  /*6630*/  LOP3.LUT R174, R174, 0x3f, RZ, 0xc0, !PT ;  /* 0x0000003faeae7812 */ /* 0x001fc800078ec0ff */
[----:B------:R-:W-:Y:S02]  /*6640*/  LOP3.LUT R45, R174, 0x8, RZ, 0x3c, !PT ;  /* 0x00000008ae2d7812 */ /* 0x000fe400078e3cff */
[----:B------:R-:W0:Y:S01]  /*6650*/  S2R R174, SR_TID.X ;  /* 0x0000000000ae7919 */ /* 0x000e220000002100 */
[----:B-1----:R-:W-:Y:S01]  /*6660*/  LOP3.LUT R44, R44, 0x3f, RZ, 0xc0, !PT ;  /* 0x0000003f2c2c7812 */ /* 0x002fe200078ec0ff */
[----:B------:R-:W-:Y:S01]  /*6670*/  BAR.SYNC.DEFER_BLOCKING 0x0 ;  /* 0x0000000000007b1d */ /* 0x000fe20000010000 */
[----:B------:R-:W-:-:S05]  /*6680*/  LOP3.LUT R175, R175, 0x3f, RZ, 0xc0, !PT ;  /* 0x0000003fafaf7812 */ /* 0x000fca00078ec0ff */
[----:B------:R1:W-:Y:S04]  /*6690*/  STL [R1+0xe4], R3 ;  /* 0x0000e40301007387 */ /* 0x0003e80000100800 */
[----:B------:R-:W-:Y:S04]  /*66a0*/  STS.U8 [R44+UR6], R34 ;  /* 0x000000222c007988 */ /* 0x000fe80008000006 */
[----:B------:R-:W-:Y:S04]  /*66b0*/  STS.U8 [R44+UR6+0x40], R35 ;  /* 0x000040232c007988 */ /* 0x000fe80008000006 */
[----:B------:R-:W-:Y:S04]  /*66c0*/  STS.U8 [R44+UR6+0x400], R155 ;  /* 0x0004009b2c007988 */ /* 0x000fe80008000006 */
[----:B---3--:R-:W-:Y:S04]  /*66d0*/  STS.U8 [R44+UR6+0x440], R156 ;  /* 0x0004409c2c007988 */ /* 0x008fe80008000006 */
[----:B------:R-:W-:Y:S04]  /*66e0*/  STS.U8 [R45+UR6+0x80], R36 ;  /* 0x000080242d007988 */ /* 0x000fe80008000006 */
[----:B------:R-:W-:Y:S01]  /*66f0*/  STS.U8 [R45+UR6+0xc0], R37 ;  /* 0x0000c0252d007988 */ /* 0x000fe20008000006 */
[----:B-1----:R-:W-:-:S02]  /*6700*/  LOP3.LUT R3, R175, 0x20, RZ, 0x3c, !PT ;  /* 0x00000020af037812 */ /* 0x002fc400078e3cff */
[----:B0-----:R-:W-:Y:S01]  /*6710*/  LOP3.LUT R174, R174, 0x3f, RZ, 0xc0, !PT ;  /* 0x0000003faeae7812 */ /* 0x001fe200078ec0ff */
[----:B--2---:R-:W-:Y:S04]  /*6720*/  STS.U8 [R45+UR6+0x480], R157 ;  /* 0x0004809d2d007988 */ /* 0x004fe80008000006 */
[----:B------:R0:W-:Y:S04]  /*6730*/  STS.U8 [R45+UR6+0x4c0], R160 ;  /* 0x0004c0a02d007988 */ /* 0x0001e80008000006 */
[----:B------:R-:W-:Y:S01]  /*6740*/  STS.U8 [R177+UR6+0x100], R38 ;  /* 0x00010026b1007988 */ /* 0x000fe20008000006 */
[----:B0-----:R-:W-:-:S03]  /*6750*/  LOP3.LUT R45, R175, 0x18, RZ, 0x3c, !PT ;  /* 0x00000018af2d7812 */ /* 0x001fc600078e3cff */
[----:B------:R-:W-:Y:S04]  /*6760*/  STS.U8 [R177+UR6+0x140], R39 ;  /* 0x00014027b1007988 */ /* 0x000fe80008000006 */
[----:B------:R-:W-:Y:S04]  /*6770*/  STS.U8 [R177+UR6+0x500], R161 ;  /* 0x000500a1b1007988 */ /* 0x000fe80008000006 */
[----:B------:R-:W-:Y:S04]  /*6780*/  STS.U8 [R177+UR6+0x540], R162 ;  /* 0x000540a2b1007988 */ /* 0x000fe80008000006 */
[----:B------:R-:W-:Y:S04]  /*6790*/  STS.U8 [R45+UR6+0x180], R40 ;  /* 0x000180282d007988 */ /* 0x000fe80008000006 */
[----:B------:R-:W-:Y:S04]  /*67a0*/  STS.U8 [R45+UR6+0x1c0], R41 ;  /* 0x0001c0292d007988 */ /* 0x000fe80008000006 */
[----:B------:R-:W-:Y:S04]  /*67b0*/  STS.U8 [R45+UR6+0x580], R163 ;  /* 0x000580a32d007988 */ /* 0x000fe80008000006 */
[----:B------:R0:W-:Y:S04]  /*67c0*/  STS.U8 [R45+UR6+0x5c0], R164 ;  /* 0x0005c0a42d007988 */ /* 0x0001e80008000006 */
[----:B------:R-:W-:Y:S04]  /*67d0*/  STS.U8 [R3+UR6+0x200], R42 ;  /* 0x0002002a03007988 */ /* 0x000fe80008000006 */
[----:B------:R-:W-:Y:S01]  /*67e0*/  STS.U8 [R3+UR6+0x240], R43 ;  /* 0x0002402b03007988 */ /* 0x000fe20008000006 */
[----:B0-----:R-:W-:-:S03]  /*67f0*/  LOP3.LUT R45, R174, 0x28, RZ, 0x3c, !PT ;  /* 0x00000028ae2d7812 */ /* 0x001fc600078e3cff */
[----:B------:R-:W-:Y:S04]  /*6800*/  STS.U8 [R3+UR6+0x600], R165 ;  /* 0x000600a503007988 */ /* 0x000fe80008000006 */
[----:B------:R0:W-:Y:S04]  /*6810*/  STS.U8 [R3+UR6+0x640], R166 ;  /* 0x000640a603007988 */ /* 0x0001e80008000006 */
[----:B------:R-:W-:Y:S04]  /*6820*/  STS.U8 [R45+UR6+0x280], R150 ;  /* 0x000280962d007988 */ /* 0x000fe80008000006 */
[----:B------:R-:W-:Y:S01]  /*6830*/  STS.U8 [R45+UR6+0x2c0], R151 ;  /* 0x0002c0972d007988 */ /* 0x000fe20008000006 */
[----:B0-----:R-:W-:-:S03]  /*6840*/  LOP3.LUT R3, R174, 0x30, RZ, 0x3c, !PT ;  /* 0x00000030ae037812 */ /* 0x001fc600078e3cff */
[----:B------:R-:W-:Y:S04]  /*6850*/  STS.U8 [R45+UR6+0x680], R167 ;  /* 0x000680a72d007988 */ /* 0x000fe80008000006 */
[----:B------:R-:W-:Y:S04]  /*6860*/  STS.U8 [R45+UR6+0x6c0], R169 ;  /* 0x0006c0a92d007988 */ /* 0x000fe80008000006 */
[----:B------:R-:W-:Y:S04]  /*6870*/  STS.U8 [R3+UR6+0x300], R152 ;  /* 0x0003009803007988 */ /* 0x000fe80008000006 */
[----:B------:R-:W-:Y:S04]  /*6880*/  STS.U8 [R3+UR6+0x340], R153 ;  /* 0x0003409903007988 */ /* 0x000fe80008000006 */
[----:B------:R-:W-:Y:S04]  /*6890*/  STS.U8 [R3+UR6+0x700], R168 ;  /* 0x000700a803007988 */ /* 0x000fe80008000006 */
[----:B------:R0:W-:Y:S02]  /*68a0*/  STS.U8 [R3+UR6+0x740], R170 ;  /* 0x000740aa03007988 */ /* 0x0001e40008000006 */
[----:B0-----:R-:W-:-:S05]  /*68b0*/  LOP3.LUT R3, R44, 0x38, RZ, 0x3c, !PT ;  /* 0x000000382c037812 */ /* 0x001fca00078e3cff */
[----:B------:R-:W-:Y:S04]  /*68c0*/  STS.U8 [R3+UR6+0x380], R154 ;  /* 0x0003809a03007988 */ /* 0x000fe80008000006 */
[----:B----4-:R-:W-:Y:S04]  /*68d0*/  STS.U8 [R3+UR6+0x3c0], R171 ;  /* 0x0003c0ab03007988 */ /* 0x010fe80008000006 */
[----:B------:R-:W-:Y:S04]  /*68e0*/  STS.U8 [R3+UR6+0x780], R172 ;  /* 0x000780ac03007988 */ /* 0x000fe80008000006 */
[----:B------:R0:W-:Y:S01]  /*68f0*/  STS.U8 [R3+UR6+0x7c0], R173 ;  /* 0x0007c0ad03007988 */ /* 0x0001e20008000006 */
[----:B------:R-:W-:Y:S01]  /*6900*/  BAR.SYNC.DEFER_BLOCKING 0x0 ;  /* 0x0000000000007b1d */ /* 0x000fe20000010000 */
[----:B------:R-:W-:-:S02]  /*6910*/  ISETP.GE.AND P0, PT, R159, R0, PT ;  /* 0x000000009f00720c */ /* 0x000fc40003f06270 */
[----:B------:R-:W-:Y:S02]  /*6920*/  IADD3 R6, P1, R149, R181, RZ ;  /* 0x000000b595067210 */ /* 0x000fe40007f3e0ff */
[----:B------:R-:W-:Y:S02]  /*6930*/  SHF.R.S32.HI R44, RZ, 0x1f, R149 ;  /* 0x0000001fff2c7819 */ /* 0x000fe40000011495 */
[----:B------:R-:W-:-:S03]  /*6940*/  PRMT R163, RZ, 0x7610, R163 ;  /* 0x00007610ffa37816 */ /* 0x000fc600000000a3 */
[----:B------:R-:W-:Y:S01]  /*6950*/  IMAD.X R7, R44, 0x1, R180, P1 ;  /* 0x000000012c077824 */ /* 0x000fe200008e06b4 */
[----:B------:R-:W-:Y:S01]  /*6960*/  STL [R1+0xdc], R148 ;  /* 0x0000dc9401007387 */ /* 0x000fe20000100800 */
[----:B------:R-:W-:-:S03]  /*6970*/  PRMT R35, RZ, 0x7610, R35 ;  /* 0x00007610ff237816 */ /* 0x000fc60000000023 */
[----:B------:R1:W-:Y:S04]  /*6980*/  STL [R1+0x108], R0 ;  /* 0x0001080001007387 */ /* 0x0003e80000100800 */
[----:B------:R-:W-:Y:S04]  /*6990*/  STL [R1+0x10c], R181 ;  /* 0x00010cb501007387 */ /* 0x000fe80000100800 */
[----:B------:R2:W3:Y:S04]  /*69a0*/  @!P0 LDG.E.U8 R163, desc[UR8][R6.64] ;  /* 0x0000000806a38981 */ /* 0x0004e8000c1e1100 */
[----:B------:R-:W-:Y:S04]  /*69b0*/  STL [R1+0x110], R180 ;  /* 0x000110b401007387 */ /* 0x000fe80000100800 */
[----:B------:R-:W4:Y:S01]  /*69c0*/  LDL R46, [R1] ;  /* 0x00000000012e7983 */ /* 0x000f220000100800 */
[----:B--2---:R-:W-:-:S03]  /*69d0*/  IADD3 R6, P2, R149, R185, RZ ;  /* 0x000000b995067210 */ /* 0x004fc60007f5e0ff */
[----:B------:R-:W2:Y:S02]  /*69e0*/  LDL R45, [R1+0x4] ;  /* 0x00000400012d7983 */ /* 0x000ea40000100800 */
[----:B------:R-:W-:Y:S02]  /*69f0*/  IMAD.X R7, R44, 0x1, R184, P2 ;  /* 0x000000012c077824 */ /* 0x000fe400010e06b8 */
[----:B0-----:R-:W3:Y:S04]  /*6a00*/  LDL R3, [R1+0xc] ;  /* 0x00000c0001037983 */ /* 0x001ee80000100800 */
[----:B-1----:R-:W3:Y:S01]  /*6a10*/  LDL R0, [R1+0x28] ;  /* 0x0000280001007983 */ /* 0x002ee20000100800 */
[----:B------:R-:W-:-:S03]  /*6a20*/  IADD3 R32, P3, R149, R189, RZ ;  /* 0x000000bd95207210 */ /* 0x000fc60007f7e0ff */
[----:B------:R-:W3:Y:S04]  /*6a30*/  LDL.LU R148, [R1+0xac] ;  /* 0x0000ac0001947983 */ /* 0x000ee80000300800 */
[----:B------:R-:W3:Y:S04]  /*6a40*/  LDL.LU R158, [R1+0xc4] ;  /* 0x0000c400019e7983 */ /* 0x000ee80000300800 */
[----:B------:R-:W3:Y:S04]  /*6a50*/  LDL.LU R159, [R1+0xcc] ;  /* 0x0000cc00019f7983 */ /* 0x000ee80000300800 */
[----:B------:R-:W-:Y:S04]  /*6a60*/  STL [R1+0x114], R183 ;  /* 0x000114b701007387 */ /* 0x000fe80000100800 */
[----:B------:R0:W3:Y:S04]  /*6a70*/  @!P0 LDG.E.U8 R35, desc[UR8][R6.64] ;  /* 0x0000000806238981 */ /* 0x0000e8000c1e1100 */
[----:B------:R-:W-:Y:S01]  /*6a80*/  STL [R1+0x118], R185 ;  /* 0x000118b901007387 */ /* 0x000fe20000100800 */
[----:B------:R-:W-:-:S03]  /*6a90*/  IMAD.X R33, R44, 0x1, R188, P3 ;  /* 0x000000012c217824 */ /* 0x000fc600018e06bc */
[----:B------:R-:W-:Y:S01]  /*6aa0*/  STL [R1+0x11c], R189 ;  /* 0x00011cbd01007387 */ /* 0x000fe20000100800 */
[----:B0-----:R-:W-:-:S03]  /*6ab0*/  IADD3 R6, P2, R149, R220, RZ ;  /* 0x000000dc95067210 */ /* 0x001fc60007f5e0ff */
[----:B------:R-:W-:Y:S01]  /*6ac0*/  STL [R1+0x120], R182 ;  /* 0x000120b601007387 */ /* 0x000fe20000100800 */
[----:B------:R-:W-:-:S03]  /*6ad0*/  PRMT R38, RZ, 0x7610, R38 ;  /* 0x00007610ff267816 */ /* 0x000fc60000000026 */
[----:B------:R-:W-:Y:S01]  /*6ae0*/  STL [R1+0x124], R184 ;  /* 0x000124b801007387 */ /* 0x000fe20000100800 */
[----:B------:R-:W-:Y:S01]  /*6af0*/  IADD3 R40, P3, R149, R242, RZ ;  /* 0x000000f295287210 */ /* 0x000fe20007f7e0ff */
[C---:B------:R-:W-:Y:S02]  /*6b00*/  IMAD.X R7, R44.reuse, 0x1, R219, P2 ;  /* 0x000000012c077824 */ /* 0x040fe400010e06db */
[----:B------:R-:W-:Y:S04]  /*6b10*/  STL [R1+0x128], R188 ;  /* 0x000128bc01007387 */ /* 0x000fe80000100800 */
[----:B------:R-:W-:Y:S04]  /*6b20*/  STL [R1+0x12c], R215 ;  /* 0x00012cd701007387 */ /* 0x000fe80000100800 */
[----:B------:R-:W-:Y:S01]  /*6b30*/  STL [R1+0x130], R220 ;  /* 0x000130dc01007387 */ /* 0x000fe20000100800 */
[----:B------:R-:W-:-:S03]  /*6b40*/  IMAD.X R41, R44, 0x1, R241, P3 ;  /* 0x000000012c297824 */ /* 0x000fc600018e06f1 */
[----:B------:R-:W-:Y:S04]  /*6b50*/  STL [R1+0x134], R242 ;  /* 0x000134f201007387 */ /* 0x000fe80000100800 */
[----:B------:R-:W-:Y:S04]  /*6b60*/  STL [R1+0x138], R198 ;  /* 0x000138c601007387 */ /* 0x000fe80000100800 */
[----:B------:R-:W-:Y:S04]  /*6b70*/  STL [R1+0x13c], R219 ;  /* 0x00013cdb01007387 */ /* 0x000fe80000100800 */
[----:B------:R0:W-:Y:S04]  /*6b80*/  STL [R1+0x104], R241 ;  /* 0x000104f101007387 */ /* 0x0001e80000100800 */
[----:B------:R1:W3:Y:S01]  /*6b90*/  @!P0 LDG.E.U8 R38, desc[UR8][R6.64] ;  /* 0x0000000806268981 */ /* 0x0002e2000c1e1100 */
[----:B------:R-:W-:-:S02]  /*6ba0*/  PRMT R36, RZ, 0x7610, R36 ;  /* 0x00007610ff247816 */ /* 0x000fc40000000024 */
[----:B------:R-:W-:Y:S02]  /*6bb0*/  PRMT R157, RZ, 0x7610, R157 ;  /* 0x00007610ff9d7816 */ /* 0x000fe4000000009d */
[----:B------:R-:W-:Y:S01]  /*6bc0*/  PRMT R37, RZ, 0x7610, R37 ;  /* 0x00007610ff257816 */ /* 0x000fe20000000025 */
[----:B0-----:R-:W2:Y:S01]  /*6bd0*/  LDL.LU R241, [R1+0x8] ;  /* 0x0000080001f17983 */ /* 0x001ea20000300800 */
[----:B-1----:R-:W-:-:S03]  /*6be0*/  IADD3 R6, P2, R149, R249, RZ ;  /* 0x000000f995067210 */ /* 0x002fc60007f5e0ff */
[----:B------:R-:W-:Y:S04]  /*6bf0*/  STL [R1+0x140], R247 ;  /* 0x000140f701007387 */ /* 0x000fe80000100800 */
[----:B------:R-:W-:Y:S01]  /*6c00*/  STL [R1+0x144], R249 ;  /* 0x000144f901007387 */ /* 0x000fe20000100800 */
[----:B------:R-:W-:-:S03]  /*6c10*/  IMAD.X R7, R44, 0x1, R248, P2 ;  /* 0x000000012c077824 */ /* 0x000fc600010e06f8 */
[----:B------:R-:W-:Y:S04]  /*6c20*/  STL [R1+0x148], R251 ;  /* 0x000148fb01007387 */ /* 0x000fe80000100800 */
[----:B------:R-:W-:Y:S04]  /*6c30*/  STL [R1+0x14c], R243 ;  /* 0x00014cf301007387 */ /* 0x000fe80000100800 */
[----:B------:R0:W-:Y:S01]  /*6c40*/  STL [R1+0x100], R248 ;  /* 0x000100f801007387 */ /* 0x0001e20000100800 */
[----:B------:R-:W-:-:S03]  /*6c50*/  IADD3 R4, P1, R149, R183, RZ ;  /* 0x000000b795047210 */ /* 0x000fc60007f3e0ff */
[----:B------:R1:W3:Y:S01]  /*6c60*/  @!P0 LDG.E.U8 R157, desc[UR8][R32.64] ;  /* 0x00000008209d8981 */ /* 0x0002e2000c1e1100 */
[----:B------:R-:W-:Y:S02]  /*6c70*/  PRMT R168, RZ, 0x7610, R168 ;  /* 0x00007610ffa87816 */ /* 0x000fe400000000a8 */
[----:B------:R-:W-:Y:S02]  /*6c80*/  PRMT R34, RZ, 0x7610, R34 ;  /* 0x00007610ff227816 */ /* 0x000fe40000000022 */
[----:B------:R-:W-:Y:S01]  /*6c90*/  PRMT R160, RZ, 0x7610, R160 ;  /* 0x00007610ffa07816 */ /* 0x000fe200000000a0 */
[----:B0-----:R-:W3:Y:S01]  /*6ca0*/  LDL.LU R248, [R1+0x10] ;  /* 0x0000100001f87983 */ /* 0x001ee20000300800 */
[----:B------:R-:W-:Y:S01]  /*6cb0*/  IMAD.X R5, R44, 0x1, R182, P1 ;  /* 0x000000012c057824 */ /* 0x000fe200008e06b6 */
[----:B-1----:R-:W-:Y:S02]  /*6cc0*/  PRMT R32, RZ, 0x7610, R32 ;  /* 0x00007610ff207816 */ /* 0x002fe40000000020 */
[----:B------:R-:W3:Y:S04]  /*6cd0*/  @!P0 LDG.E.U8 R34, desc[UR8][R6.64] ;  /* 0x0000000806228981 */ /* 0x000ee8000c1e1100 */
[----:B------:R0:W3:Y:S04]  /*6ce0*/  @!P0 LDG.E.U8 R36, desc[UR8][R4.64] ;  /* 0x0000000804248981 */ /* 0x0000e8000c1e1100 */
[----:B------:R1:W3:Y:S01]  /*6cf0*/  @!P0 LDG.E.U8 R32, desc[UR8][R40.64] ;  /* 0x0000000828208981 */ /* 0x0002e2000c1e1100 */
        /* <DEDUP_REMOVED lines=30> */
[----:B------:R-:W-:Y:S01]  /*6ee0*/  PRMT R246, RZ, 0x7610, R246 ;  /* 0x00007610fff67816 */ /* 0x000fe200000000f6 */
[----:B------:R-:W3:Y:S01]  /*6ef0*/  S2R R177, SR_TID.X ;  /* 0x0000000000b17919 */ /* 0x000ee20000002100 */
[----:B0-----:R-:W-:-:S02]  /*6f00*/  IADD3 R4, P1, R149, R215, RZ ;  /* 0x000000d795047210 */ /* 0x001fc40007f3e0ff */
[----:B------:R-:W-:Y:S01]  /*6f10*/  PRMT R150, RZ, 0x7610, R150 ;  /* 0x00007610ff967816 */ /* 0x000fe20000000096 */
[----:B------:R-:W-:Y:S02]  /*6f20*/  LDS.U8 R231, [R2+UR6+0x8] ;  /* 0x0000080602e77984 */ /* 0x000fe40008000000 */
[----:B------:R-:W-:Y:S01]  /*6f30*/  IMAD.X R5, R44, 0x1, R198, P1 ;  /* 0x000000012c057824 */ /* 0x000fe200008e06c6 */
[----:B------:R-:W-:Y:S01]  /*6f40*/  PRMT R164, RZ, 0x7610, R164 ;  /* 0x00007610ffa47816 */ /* 0x000fe200000000a4 */
[----:B------:R-:W-:Y:S04]  /*6f50*/  LDS.U8 R232, [R2+UR6+0x48] ;  /* 0x0000480602e87984 */ /* 0x000fe80008000000 */
[----:B------:R0:W3:Y:S01]  /*6f60*/  @!P0 LDG.E.U8 R37, desc[UR8][R4.64] ;  /* 0x0000000804258981 */ /* 0x0000e2000c1e1100 */
[----:B-1----:R-:W-:-:S02]  /*6f70*/  IADD3 R40, P3, R149, R251, RZ ;  /* 0x000000fb95287210 */ /* 0x002fc40007f7e0ff */
[----:B------:R-:W-:Y:S01]  /*6f80*/  PRMT R169, RZ, 0x7610, R169 ;  /* 0x00007610ffa97816 */ /* 0x000fe200000000a9 */
[----:B------:R-:W-:Y:S01]  /*6f90*/  LDS.U8 R233, [R2+UR6+0x400] ;  /* 0x0004000602e97984 */ /* 0x000fe20008000000 */
[----:B------:R-:W-:Y:S02]  /*6fa0*/  PRMT R170, RZ, 0x7610, R170 ;  /* 0x00007610ffaa7816 */ /* 0x000fe400000000aa */
[----:B------:R-:W-:Y:S01]  /*6fb0*/  PRMT R42, RZ, 0x7610, R42 ;  /* 0x00007610ff2a7816 */ /* 0x000fe2000000002a */
[----:B------:R-:W-:Y:S01]  /*6fc0*/  LDS.U8 R234, [R2+UR6+0x440] ;  /* 0x0004400602ea7984 */ /* 0x000fe20008000000 */
[----:B0-----:R-:W-:Y:S02]  /*6fd0*/  IADD3 R4, P1, R149, R247, RZ ;  /* 0x000000f795047210 */ /* 0x001fe40007f3e0ff */
[----:B------:R-:W-:Y:S01]  /*6fe0*/  PRMT R171, RZ, 0x7610, R171 ;  /* 0x00007610ffab7816 */ /* 0x000fe200000000ab */
[----:B------:R-:W-:Y:S02]  /*6ff0*/  LDS.U8 R235, [R2+UR6+0x408] ;  /* 0x0004080602eb7984 */ /* 0x000fe40008000000 */
[----:B------:R-:W-:-:S02]  /*7000*/  IMAD.X R5, R44, 0x1, R243, P1 ;  /* 0x000000012c057824 */ /* 0x000fc400008e06f3 */
[----:B------:R-:W-:Y:S01]  /*7010*/  IMAD.X R41, R44, 0x1, R250, P3 ;  /* 0x000000012c297824 */ /* 0x000fe200018e06fa */
[----:B------:R0:W-:Y:S04]  /*7020*/  STL [R1+0xfc], R250 ;  /* 0x0000fcfa01007387 */ /* 0x0001e80000100800 */
[----:B------:R4:W3:Y:S04]  /*7030*/  @!P0 LDG.E.U8 R168, desc[UR8][R4.64] ;  /* 0x0000000804a88981 */ /* 0x0008e8000c1e1100 */
[----:B------:R1:W3:Y:S04]  /*7040*/  @!P0 LDG.E.U8 R160, desc[UR8][R40.64] ;  /* 0x0000000828a08981 */ /* 0x0002e8000c1e1100 */
[----:B0-----:R-:W3:Y:S04]  /*7050*/  LDL.LU R250, [R1+0x18] ;  /* 0x0000180001fa7983 */ /* 0x001ee80000300800 */
[----:B------:R-:W3:Y:S04]  /*7060*/  LDL R48, [R1+0x14] ;  /* 0x0000140001307983 */ /* 0x000ee80000100800 */
[----:B------:R-:W3:Y:S04]  /*7070*/  LDL R47, [R1+0x1c] ;  /* 0x00001c00012f7983 */ /* 0x000ee80000100800 */
[----:B------:R-:W3:Y:S01]  /*7080*/  LDL R54, [R1+0x24] ;  /* 0x0000240001367983 */ /* 0x000ee20000100800 */
[----:B------:R-:W-:-:S02]  /*7090*/  PRMT R43, RZ, 0x7610, R43 ;  /* 0x00007610ff2b7816 */ /* 0x000fc4000000002b */
[----:B------:R-:W-:Y:S01]  /*70a0*/  PRMT R165, RZ, 0x7610, R165 ;  /* 0x00007610ffa57816 */ /* 0x000fe200000000a5 */
[----:B------:R-:W-:Y:S01]  /*70b0*/  LDS.U8 R236, [R2+UR6+0x448] ;  /* 0x0004480602ec7984 */ /* 0x000fe20008000000 */
[----:B----4-:R-:W-:-:S03]  /*70c0*/  IADD3 R4, P1, R149, R46, RZ ;  /* 0x0000002e95047210 */ /* 0x010fc60007f3e0ff */
[----:B------:R-:W4:Y:S02]  /*70d0*/  LDL R46, [R1+0x30] ;  /* 0x00003000012e7983 */ /* 0x000f240000100800 */
[----:B------:R-:W-:-:S05]  /*70e0*/  IMAD.X R5, R44, 0x1, R252, P1 ;  /* 0x000000012c057824 */ /* 0x000fca00008e06fc */
[----:B------:R-:W4:Y:S04]  /*70f0*/  @!P0 LDG.E.U8 R156, desc[UR8][R4.64] ;  /* 0x00000008049c8981 */ /* 0x000f28000c1e1100 */
[----:B--2---:R-:W-:Y:S04]  /*7100*/  STL [R1+0x150], R241 ;  /* 0x000150f101007387 */ /* 0x004fe80000100800 */
[----:B---3--:R-:W-:Y:S04]  /*7110*/  STL [R1+0x154], R248 ;  /* 0x000154f801007387 */ /* 0x008fe80000100800 */
[----:B------:R0:W-:Y:S04]  /*7120*/  STL [R1+0xf8], R252 ;  /* 0x0000f8fc01007387 */ /* 0x0001e80000100800 */
[----:B0-----:R-:W2:Y:S01]  /*7130*/  LDL.LU R252, [R1+0x20] ;  /* 0x0000200001fc7983 */ /* 0x001ea20000300800 */
[----:B------:R-:W-:-:S02]  /*7140*/  IADD3 R6, P2, R149, R241, RZ ;  /* 0x000000f195067210 */ /* 0x000fc40007f5e0ff */
[C---:B-1----:R-:W-:Y:S01]  /*7150*/  IADD3 R40, P3, R149.reuse, R248, RZ ;  /* 0x000000f895287210 */ /* 0x042fe20007f7e0ff */
[----:B------:R-:W3:Y:S02]  /*7160*/  LDL R52, [R1+0x40] ;  /* 0x0000400001347983 */ /* 0x000ee40000100800 */
[C---:B------:R-:W-:Y:S02]  /*7170*/  IMAD.X R7, R44.reuse, 0x1, R45, P2 ;  /* 0x000000012c077824 */ /* 0x040fe400010e062d */
[----:B------:R-:W-:Y:S01]  /*7180*/  IMAD.X R41, R44, 0x1, R3, P3 ;  /* 0x000000012c297824 */ /* 0x000fe200018e0603 */
[----:B------:R-:W3:Y:S04]  /*7190*/  LDL R45, [R1+0x2c] ;  /* 0x00002c00012d7983 */ /* 0x000ee80000100800 */
[----:B------:R-:W3:Y:S04]  /*71a0*/  LDL R3, [R1+0x3c] ;  /* 0x00003c0001037983 */ /* 0x000ee80000100800 */
[----:B------:R-:W3:Y:S04]  /*71b0*/  LDL R53, [R1+0x38] ;  /* 0x0000380001357983 */ /* 0x000ee80000100800 */
[----:B------:R-:W3:Y:S04]  /*71c0*/  LDL R51, [R1+0x34] ;  /* 0x0000340001337983 */ /* 0x000ee80000100800 */
[----:B------:R0:W3:Y:S04]  /*71d0*/  @!P0 LDG.E.U8 R39, desc[UR8][R40.64] ;  /* 0x0000000828278981 */ /* 0x0000e8000c1e1100 */
[----:B------:R1:W3:Y:S01]  /*71e0*/  @!P0 LDG.E.U8 R150, desc[UR8][R6.64] ;  /* 0x0000000806968981 */ /* 0x0002e2000c1e1100 */
[----:B0-----:R-:W-:-:S03]  /*71f0*/  IADD3 R40, P3, R149, R0, RZ ;  /* 0x0000000095287210 */ /* 0x001fc60007f7e0ff */
[----:B------:R-:W-:Y:S04]  /*7200*/  STL [R1+0x158], R250 ;  /* 0x000158fa01007387 */ /* 0x000fe80000100800 */
[----:B--2---:R-:W-:Y:S04]  /*7210*/  STL [R1+0x15c], R252 ;  /* 0x00015cfc01007387 */ /* 0x004fe80000100800 */
[----:B------:R-:W2:Y:S01]  /*7220*/  LDL R0, [R1+0x48] ;  /* 0x0000480001007983 */ /* 0x000ea20000100800 */
[C---:B------:R-:W-:Y:S02]  /*7230*/  IADD3 R4, P1, R149.reuse, R250, RZ ;  /* 0x000000fa95047210 */ /* 0x040fe40007f3e0ff */
[----:B-1----:R-:W-:Y:S01]  /*7240*/  IADD3 R6, P2, R149, R252, RZ ;  /* 0x000000fc95067210 */ /* 0x002fe20007f5e0ff */
[----:B------:R-:W2:Y:S01]  /*7250*/  LDL R50, [R1+0x50] ;  /* 0x0000500001327983 */ /* 0x000ea20000100800 */
[----:B------:R-:W-:-:S02]  /*7260*/  IMAD.X R41, R44, 0x1, R54, P3 ;  /* 0x000000012c297824 */ /* 0x000fc400018e0636 */
[C---:B------:R-:W-:Y:S01]  /*7270*/  IMAD.X R5, R44.reuse, 0x1, R48, P1 ;  /* 0x000000012c057824 */ /* 0x040fe200008e0630 */
[----:B------:R-:W2:Y:S01]  /*7280*/  LDL R49, [R1+0x58] ;  /* 0x0000580001317983 */ /* 0x000ea20000100800 */
[----:B------:R-:W-:-:S03]  /*7290*/  IMAD.X R7, R44, 0x1, R47, P2 ;  /* 0x000000012c077824 */ /* 0x000fc600010e062f */
[----:B------:R-:W2:Y:S04]  /*72a0*/  LDL R47, [R1+0x4c] ;  /* 0x00004c00012f7983 */ /* 0x000ea80000100800 */
[----:B------:R4:W2:Y:S04]  /*72b0*/  @!P0 LDG.E.U8 R164, desc[UR8][R4.64] ;  /* 0x0000000804a48981 */ /* 0x0008a8000c1e1100 */
[----:B------:R3:W2:Y:S04]  /*72c0*/  @!P0 LDG.E.U8 R169, desc[UR8][R40.64] ;  /* 0x0000000828a98981 */ /* 0x0006a8000c1e1100 */
[----:B------:R-:W2:Y:S01]  /*72d0*/  LDL R173, [R1+0x68] ;  /* 0x0000680001ad7983 */ /* 0x000ea20000100800 */
[----:B----4-:R-:W-:-:S03]  /*72e0*/  IADD3 R4, P1, R149, R46, RZ ;  /* 0x0000002e95047210 */ /* 0x010fc60007f3e0ff */
[----:B------:R-:W4:Y:S01]  /*72f0*/  LDL R46, [R1+0x54] ;  /* 0x00005400012e7983 */ /* 0x000f220000100800 */
[C---:B---3--:R-:W-:Y:S01]  /*7300*/  IADD3 R40, P3, R149.reuse, R52, RZ ;  /* 0x0000003495287210 */ /* 0x048fe20007f7e0ff */
[C---:B------:R-:W-:Y:S02]  /*7310*/  IMAD.X R5, R44.reuse, 0x1, R45, P1 ;  /* 0x000000012c057824 */ /* 0x040fe400008e062d */
[----:B------:R-:W3:Y:S02]  /*7320*/  LDL R48, [R1+0x44] ;  /* 0x0000440001307983 */ /* 0x000ee40000100800 */
[----:B------:R-:W-:Y:S02]  /*7330*/  IMAD.X R41, R44, 0x1, R3, P3 ;  /* 0x000000012c297824 */ /* 0x000fe400018e0603 */
[----:B------:R-:W3:Y:S04]  /*7340*/  LDL R172, [R1+0x70] ;  /* 0x0000700001ac7983 */ /* 0x000ee80000100800 */
[----:B------:R-:W3:Y:S04]  /*7350*/  LDL R3, [R1+0x64] ;  /* 0x0000640001037983 */ /* 0x000ee80000100800 */
[----:B------:R2:W3:Y:S04]  /*7360*/  @!P0 LDG.E.U8 R170, desc[UR8][R4.64] ;  /* 0x0000000804aa8981 */ /* 0x0004e8000c1e1100 */
[----:B------:R-:W3:Y:S04]  /*7370*/  LDL R45, [R1+0x60] ;  /* 0x00006000012d7983 */ /* 0x000ee80000100800 */
[----:B------:R0:W3:Y:S04]  /*7380*/  @!P0 LDG.E.U8 R162, desc[UR8][R6.64] ;  /* 0x0000000806a28981 */ /* 0x0000e8000c1e1100 */
[----:B------:R-:W3:Y:S04]  /*7390*/  LDL R59, [R1+0x5c] ;  /* 0x00005c00013b7983 */ /* 0x000ee80000100800 */
[----:B------:R-:W3:Y:S04]  /*73a0*/  LDL R55, [R1+0x78] ;  /* 0x0000780001377983 */ /* 0x000ee80000100800 */
[----:B------:R-:W3:Y:S04]  /*73b0*/  LDL R52, [R1+0x74] ;  /* 0x0000740001347983 */ /* 0x000ee80000100800 */
[----:B------:R-:W3:Y:S04]  /*73c0*/  LDL R54, [R1+0x88] ;  /* 0x0000880001367983 */ /* 0x000ee80000100800 */
[----:B------:R1:W3:Y:S01]  /*73d0*/  @!P0 LDG.E.U8 R155, desc[UR8][R40.64] ;  /* 0x00000008289b8981 */ /* 0x0002e2000c1e1100 */
[----:B--2---:R-:W-:-:S03]  /*73e0*/  IADD3 R4, P1, R149, R0, RZ ;  /* 0x0000000095047210 */ /* 0x004fc60007f3e0ff */
[----:B------:R-:W2:Y:S01]  /*73f0*/  LDL R0, [R1+0x6c] ;  /* 0x00006c0001007983 */ /* 0x000ea20000100800 */
[----:B0-----:R-:W-:-:S03]  /*7400*/  IADD3 R6, P2, R149, R53, RZ ;  /* 0x0000003595067210 */ /* 0x001fc60007f5e0ff */
[----:B------:R-:W2:Y:S02]  /*7410*/  LDL R53, [R1+0x90] ;  /* 0x0000900001357983 */ /* 0x000ea40000100800 */
[C---:B------:R-:W-:Y:S01]  /*7420*/  IMAD.X R7, R44.reuse, 0x1, R51, P2 ;  /* 0x000000012c077824 */ /* 0x040fe200010e0633 */
[C---:B------:R-:W-:Y:S01]  /*7430*/  IADD3 R152, P2, R149.reuse, R50, RZ ;  /* 0x0000003295987210 */ /* 0x040fe20007f5e0ff */
[----:B------:R-:W2:Y:S04]  /*7440*/  LDL R51, [R1+0x84] ;  /* 0x0000840001337983 */ /* 0x000ea80000100800 */
[----:B------:R-:W2:Y:S01]  /*7450*/  LDL R50, [R1+0x8c] ;  /* 0x00008c0001327983 */ /* 0x000ea20000100800 */
[----:B------:R-:W-:Y:S01]  /*7460*/  IADD3 R166, P3, R149, R49, RZ ;  /* 0x0000003195a67210 */ /* 0x000fe20007f7e0ff */
[----:B------:R-:W-:-:S02]  /*7470*/  IMAD.X R153, R44, 0x1, R47, P2 ;  /* 0x000000012c997824 */ /* 0x000fc400010e062f */
[----:B------:R-:W2:Y:S04]  /*7480*/  LDL R49, [R1+0x98] ;  /* 0x0000980001317983 */ /* 0x000ea80000100800 */
[----:B------:R0:W2:Y:S01]  /*7490*/  @!P0 LDG.E.U8 R42, desc[UR8][R152.64] ;  /* 0x00000008982a8981 */ /* 0x0000a2000c1e1100 */
[----:B-1----:R-:W-:-:S03]  /*74a0*/  PRMT R41, RZ, 0x7610, R41 ;  /* 0x00007610ff297816 */ /* 0x002fc60000000029 */
[----:B------:R-:W2:Y:S01]  /*74b0*/  LDL R47, [R1+0xb0] ;  /* 0x0000b000012f7983 */ /* 0x000ea20000100800 */
[----:B----4-:R-:W-:-:S03]  /*74c0*/  IMAD.X R167, R44, 0x1, R46, P3 ;  /* 0x000000012ca77824 */ /* 0x010fc600018e062e */
[----:B------:R-:W4:Y:S01]  /*74d0*/  LDL R46, [R1+0x94] ;  /* 0x00009400012e7983 */ /* 0x000f220000100800 */
[C---:B0-----:R-:W-:Y:S01]  /*74e0*/  IADD3 R152, P2, R149.reuse, R173, RZ ;  /* 0x000000ad95987210 */ /* 0x041fe20007f5e0ff */
[----:B---3--:R-:W-:Y:S02]  /*74f0*/  IMAD.X R5, R44, 0x1, R48, P1 ;  /* 0x000000012c057824 */ /* 0x008fe400008e0630 */
[----:B------:R0:W3:Y:S01]  /*7500*/  @!P0 LDG.E.U8 R171, desc[UR8][R6.64] ;  /* 0x0000000806ab8981 */ /* 0x0000e2000c1e1100 */
[----:B------:R-:W-:-:S03]  /*7510*/  IADD3 R172, P3, R149, R172, RZ ;  /* 0x000000ac95ac7210 */ /* 0x000fc60007f7e0ff */
[----:B------:R-:W3:Y:S01]  /*7520*/  LDL R48, [R1+0xa8] ;  /* 0x0000a80001307983 */ /* 0x000ee20000100800 */
[----:B------:R-:W-:-:S03]  /*7530*/  IMAD.X R153, R44, 0x1, R3, P2 ;  /* 0x000000012c997824 */ /* 0x000fc600010e0603 */
[----:B------:R-:W3:Y:S04]  /*7540*/  LDL R3, [R1+0xb8] ;  /* 0x0000b80001037983 */ /* 0x000ee80000100800 */
[----:B------:R1:W3:Y:S01]  /*7550*/  @!P0 LDG.E.U8 R41, desc[UR8][R4.64] ;  /* 0x0000000804298981 */ /* 0x0002e2000c1e1100 */
[----:B0-----:R-:W-:Y:S02]  /*7560*/  PRMT R7, RZ, 0x7610, R7 ;  /* 0x00007610ff077816 */ /* 0x001fe40000000007 */
[----:B------:R-:W-:Y:S01]  /*7570*/  PRMT R40, RZ, 0x7610, R40 ;  /* 0x00007610ff287816 */ /* 0x000fe20000000028 */
[----:B------:R-:W3:Y:S04]  /*7580*/  @!P0 LDG.E.U8 R161, desc[UR8][R152.64] ;  /* 0x0000000898a18981 */ /* 0x000ee8000c1e1100 */
[----:B------:R0:W3:Y:S01]  /*7590*/  @!P0 LDG.E.U8 R7, desc[UR8][R166.64] ;  /* 0x00000008a6078981 */ /* 0x0000e2000c1e1100 */
[----:B-1----:R-:W-:-:S03]  /*75a0*/  IADD3 R4, P1, R149, R45, RZ ;  /* 0x0000002d95047210 */ /* 0x002fc60007f3e0ff */
[----:B------:R-:W3:Y:S01]  /*75b0*/  LDL R45, [R1+0xa4] ;  /* 0x0000a400012d7983 */ /* 0x000ee20000100800 */
[----:B--2---:R-:W-:-:S03]  /*75c0*/  IMAD.X R173, R44, 0x1, R0, P3 ;  /* 0x000000012cad7824 */ /* 0x004fc600018e0600 */
[----:B------:R-:W2:Y:S01]  /*75d0*/  LDL R0, [R1+0xb4] ;  /* 0x0000b40001007983 */ /* 0x000ea20000100800 */
[----:B0-----:R-:W-:Y:S01]  /*75e0*/  PRMT R167, RZ, 0x7610, R167 ;  /* 0x00007610ffa77816 */ /* 0x001fe200000000a7 */
[C---:B------:R-:W-:Y:S01]  /*75f0*/  IMAD.X R5, R44.reuse, 0x1, R59, P1 ;  /* 0x000000012c057824 */ /* 0x040fe200008e063b */
[----:B------:R-:W-:Y:S01]  /*7600*/  IADD3 R174, P3, R149, R53, RZ ;  /* 0x0000003595ae7210 */ /* 0x000fe20007f7e0ff */
[----:B------:R0:W2:Y:S04]  /*7610*/  @!P0 LDG.E.U8 R40, desc[UR8][R172.64] ;  /* 0x00000008ac288981 */ /* 0x0000a8000c1e1100 */
[----:B------:R1:W2:Y:S01]  /*7620*/  @!P0 LDG.E.U8 R167, desc[UR8][R4.64] ;  /* 0x0000000804a78981 */ /* 0x0002a2000c1e1100 */
[----:B------:R-:W-:Y:S01]  /*7630*/  IMAD.X R175, R44, 0x1, R50, P3 ;  /* 0x000000012caf7824 */ /* 0x000fe200018e0632 */
[----:B0-----:R-:W-:-:S04]  /*7640*/  PRMT R172, RZ, 0x7610, R172 ;  /* 0x00007610ffac7816 */ /* 0x001fc800000000ac */
[----:B------:R0:W2:Y:S01]  /*7650*/  @!P0 LDG.E.U8 R43, desc[UR8][R174.64] ;  /* 0x00000008ae2b8981 */ /* 0x0000a2000c1e1100 */
[----:B-1----:R-:W-:-:S05]  /*7660*/  IADD3 R4, P1, R149, R55, RZ ;  /* 0x0000003795047210 */ /* 0x002fca0007f3e0ff */
[----:B------:R-:W-:Y:S01]  /*7670*/  IMAD.X R5, R44, 0x1, R52, P1 ;  /* 0x000000012c057824 */ /* 0x000fe200008e0634 */
[----:B0-----:R-:W-:-:S04]  /*7680*/  IADD3 R174, P1, R149, R49, RZ ;  /* 0x0000003195ae7210 */ /* 0x001fc80007f3e0ff */
[----:B------:R0:W2:Y:S01]  /*7690*/  @!P0 LDG.E.U8 R172, desc[UR8][R4.64] ;  /* 0x0000000804ac8981 */ /* 0x0000a2000c1e1100 */
[C---:B------:R-:W-:Y:S01]  /*76a0*/  IADD3 R152, P2, R149.reuse, R54, RZ ;  /* 0x0000003695987210 */ /* 0x040fe20007f5e0ff */
[C---:B----4-:R-:W-:Y:S01]  /*76b0*/  IMAD.X R175, R44.reuse, 0x1, R46, P1 ;  /* 0x000000012caf7824 */ /* 0x050fe200008e062e */
[C---:B------:R-:W-:Y:S01]  /*76c0*/  IADD3 R192, P3, R149.reuse, R47, RZ ;  /* 0x0000002f95c07210 */ /* 0x040fe20007f7e0ff */
[----:B------:R1:W-:Y:S01]  /*76d0*/  STL [R1+0xe8], R148 ;  /* 0x0000e89401007387 */ /* 0x0003e20000100800 */
[----:B0-----:R-:W-:Y:S01]  /*76e0*/  PRMT R5, RZ, 0x7610, R5 ;  /* 0x00007610ff057816 */ /* 0x001fe20000000005 */
[C---:B------:R-:W-:Y:S01]  /*76f0*/  IMAD.X R153, R44.reuse, 0x1, R51, P2 ;  /* 0x000000012c997824 */ /* 0x040fe200010e0633 */
[----:B---3--:R-:W-:Y:S01]  /*7700*/  IADD3 R190, P2, R149, R48, RZ ;  /* 0x0000003095be7210 */ /* 0x008fe20007f5e0ff */
[C---:B------:R-:W-:Y:S01]  /*7710*/  IMAD.X R193, R44.reuse, 0x1, R148, P3 ;  /* 0x000000012cc17824 */ /* 0x040fe200018e0694 */
[----:B------:R-:W-:Y:S01]  /*7720*/  PRMT R151, RZ, 0x7610, R151 ;  /* 0x00007610ff977816 */ /* 0x000fe20000000097 */
[----:B------:R-:W-:Y:S04]  /*7730*/  LDS.U8 R51, [R2+UR6+0x88] ;  /* 0x0000880602337984 */ /* 0x000fe80008000000 */
[----:B------:R0:W3:Y:S04]  /*7740*/  @!P0 LDG.E.U8 R5, desc[UR8][R174.64] ;  /* 0x00000008ae058981 */ /* 0x0000e8000c1e1100 */
[----:B------:R4:W3:Y:S01]  /*7750*/  @!P0 LDG.E.U8 R165, desc[UR8][R152.64] ;  /* 0x0000000898a58981 */ /* 0x0008e2000c1e1100 */
[----:B------:R-:W-:-:S03]  /*7760*/  IMAD.X R191, R44, 0x1, R45, P2 ;  /* 0x000000012cbf7824 */ /* 0x000fc600010e062d */
[----:B------:R4:W3:Y:S01]  /*7770*/  @!P0 LDG.E.U8 R151, desc[UR8][R192.64] ;  /* 0x00000008c0978981 */ /* 0x0008e2000c1e1100 */
[----:B0-----:R-:W-:-:S03]  /*7780*/  IADD3 R174, P1, R149, R3, RZ ;  /* 0x0000000395ae7210 */ /* 0x001fc60007f3e0ff */
[----:B------:R-:W3:Y:S01]  /*7790*/  LDL R45, [R1+0xc0] ;  /* 0x0000c000012d7983 */ /* 0x000ee20000100800 */
[----:B------:R-:W-:Y:S02]  /*77a0*/  PRMT R6, RZ, 0x7610, R6 ;  /* 0x00007610ff067816 */ /* 0x000fe40000000006 */
[----:B------:R-:W-:Y:S01]  /*77b0*/  PRMT R154, RZ, 0x7610, R154 ;  /* 0x00007610ff9a7816 */ /* 0x000fe2000000009a */
[----:B------:R-:W-:Y:S01]  /*77c0*/  LDS.U8 R46, [R2+UR6+0x488] ;  /* 0x00048806022e7984 */ /* 0x000fe20008000000 */
[----:B------:R-:W-:Y:S02]  /*77d0*/  PRMT R33, RZ, 0x7610, R33 ;  /* 0x00007610ff217816 */ /* 0x000fe40000000021 */
[----:B------:R-:W-:Y:S01]  /*77e0*/  PRMT R166, RZ, 0x7610, R166 ;  /* 0x00007610ffa67816 */ /* 0x000fe200000000a6 */
[----:B------:R-:W-:Y:S01]  /*77f0*/  LDS.U8 R47, [R2+UR6+0x4c8] ;  /* 0x0004c806022f7984 */ /* 0x000fe20008000000 */
[----:B--2---:R-:W-:-:S03]  /*7800*/  IMAD.X R175, R44, 0x1, R0, P1 ;  /* 0x000000012caf7824 */ /* 0x004fc600008e0600 */
[----:B------:R-:W2:Y:S04]  /*7810*/  LDL R0, [R1+0xbc] ;  /* 0x0000bc0001007983 */ /* 0x000ea80000100800 */
[----:B-1----:R-:W3:Y:S04]  /*7820*/  LDL.LU R148, [R1+0xc8] ;  /* 0x0000c80001947983 */ /* 0x002ee80000300800 */
[----:B------:R-:W2:Y:S01]  /*7830*/  LDL.LU R3, [R1+0xd0] ;  /* 0x0000d00001037983 */ /* 0x000ea20000300800 */
[----:B----4-:R-:W-:Y:S02]  /*7840*/  PRMT R152, RZ, 0x7610, R152 ;  /* 0x00007610ff987816 */ /* 0x010fe40000000098 */
[----:B------:R-:W-:Y:S01]  /*7850*/  IADD3 R192, P3, R149, UR15, RZ ;  /* 0x0000000f95c07c10 */ /* 0x000fe2000ff7e0ff */
[----:B------:R0:W4:Y:S03]  /*7860*/  @!P0 LDG.E.U8 R6, desc[UR8][R174.64] ;  /* 0x00000008ae068981 */ /* 0x000126000c1e1100 */
[----:B------:R-:W-:Y:S01]  /*7870*/  IADD3.X R193, R44, UR39, RZ, P3, !PT ;  /* 0x000000272cc17c10 */ /* 0x000fe20009ffe4ff */
[----:B------:R1:W4:Y:S01]  /*7880*/  @!P0 LDG.E.U8 R152, desc[UR8][R190.64] ;  /* 0x00000008be988981 */ /* 0x000322000c1e1100 */
[----:B------:R-:W-:-:S03]  /*7890*/  PRMT R153, RZ, 0x7610, R153 ;  /* 0x00007610ff997816 */ /* 0x000fc60000000099 */
[----:B------:R1:W4:Y:S01]  /*78a0*/  @!P0 LDG.E.U8 R154, desc[UR8][R192.64] ;  /* 0x00000008c09a8981 */ /* 0x000322000c1e1100 */
[C---:B0-----:R-:W-:Y:S02]  /*78b0*/  IADD3 R174, P1, R149.reuse, UR16, RZ ;  /* 0x0000001095ae7c10 */ /* 0x041fe4000ff3e0ff */
[----:B-1----:R-:W-:-:S04]  /*78c0*/  IADD3 R190, P2, R149, UR14, RZ ;  /* 0x0000000e95be7c10 */ /* 0x002fc8000ff5e0ff */
[C---:B------:R-:W-:Y:S02]  /*78d0*/  IADD3.X R191, R44.reuse, UR38, RZ, P2, !PT ;  /* 0x000000262cbf7c10 */ /* 0x040fe400097fe4ff */
[C---:B------:R-:W-:Y:S02]  /*78e0*/  IADD3 R192, P3, R149.reuse, UR18, RZ ;  /* 0x0000001295c07c10 */ /* 0x040fe4000ff7e0ff */
[C---:B------:R-:W-:Y:S01]  /*78f0*/  IADD3.X R175, R44.reuse, UR40, RZ, P1, !PT ;  /* 0x000000282caf7c10 */ /* 0x040fe20008ffe4ff */
[----:B------:R0:W4:Y:S01]  /*7900*/  @!P0 LDG.E.U8 R153, desc[UR8][R190.64] ;  /* 0x00000008be998981 */ /* 0x000122000c1e1100 */
[----:B------:R-:W-:Y:S02]  /*7910*/  IADD3.X R193, R44, UR42, RZ, P3, !PT ;  /* 0x0000002a2cc17c10 */ /* 0x000fe40009ffe4ff */
[----:B------:R-:W-:Y:S01]  /*7920*/  PRMT R4, RZ, 0x7610, R4 ;  /* 0x00007610ff047816 */ /* 0x000fe20000000004 */
[----:B------:R1:W4:Y:S04]  /*7930*/  @!P0 LDG.E.U8 R33, desc[UR8][R174.64] ;  /* 0x00000008ae218981 */ /* 0x000328000c1e1100 */
[----:B------:R1:W4:Y:S01]  /*7940*/  @!P0 LDG.E.U8 R166, desc[UR8][R192.64] ;  /* 0x00000008c0a68981 */ /* 0x000322000c1e1100 */
[----:B0-----:R-:W-:-:S02]  /*7950*/  IADD3 R190, P2, R149, UR17, RZ ;  /* 0x0000001195be7c10 */ /* 0x001fc4000ff5e0ff */
[C---:B-1----:R-:W-:Y:S02]  /*7960*/  IADD3 R174, P1, R149.reuse, UR19, RZ ;  /* 0x0000001395ae7c10 */ /* 0x042fe4000ff3e0ff */
[C---:B------:R-:W-:Y:S02]  /*7970*/  IADD3.X R191, R44.reuse, UR41, RZ, P2, !PT ;  /* 0x000000292cbf7c10 */ /* 0x040fe400097fe4ff */
[C---:B------:R-:W-:Y:S02]  /*7980*/  IADD3 R192, P3, R149.reuse, UR21, RZ ;  /* 0x0000001595c07c10 */ /* 0x040fe4000ff7e0ff */
[C---:B------:R-:W-:Y:S01]  /*7990*/  IADD3.X R175, R44.reuse, UR43, RZ, P1, !PT ;  /* 0x0000002b2caf7c10 */ /* 0x040fe20008ffe4ff */
[----:B------:R0:W4:Y:S01]  /*79a0*/  @!P0 LDG.E.U8 R4, desc[UR8][R190.64] ;  /* 0x00000008be048981 */ /* 0x000122000c1e1100 */
[----:B------:R-:W-:Y:S02]  /*79b0*/  PRMT R173, RZ, 0x7610, R173 ;  /* 0x00007610ffad7816 */ /* 0x000fe400000000ad */
[----:B------:R-:W-:Y:S01]  /*79c0*/  IADD3.X R193, R44, UR45, RZ, P3, !PT ;  /* 0x0000002d2cc17c10 */ /* 0x000fe20009ffe4ff */
[----:B------:R1:W4:Y:S04]  /*79d0*/  @!P0 LDG.E.U8 R199, desc[UR8][R174.64] ;  /* 0x00000008aec78981 */ /* 0x000328000c1e1100 */
[----:B------:R1:W4:Y:S01]  /*79e0*/  @!P0 LDG.E.U8 R173, desc[UR8][R192.64] ;  /* 0x00000008c0ad8981 */ /* 0x000322000c1e1100 */
[----:B0-----:R-:W-:-:S02]  /*79f0*/  IADD3 R190, P2, R149, UR20, RZ ;  /* 0x0000001495be7c10 */ /* 0x001fc4000ff5e0ff */
[C---:B-1----:R-:W-:Y:S02]  /*7a00*/  IADD3 R174, P1, R149.reuse, UR22, RZ ;  /* 0x0000001695ae7c10 */ /* 0x042fe4000ff3e0ff */
[C---:B------:R-:W-:Y:S02]  /*7a10*/  IADD3.X R191, R44.reuse, UR44, RZ, P2, !PT ;  /* 0x0000002c2cbf7c10 */ /* 0x040fe400097fe4ff */
[----:B------:R-:W-:Y:S02]  /*7a20*/  IADD3 R192, P3, R149, UR24, RZ ;  /* 0x0000001895c07c10 */ /* 0x000fe4000ff7e0ff */
[C---:B------:R-:W-:Y:S01]  /*7a30*/  IADD3.X R175, R44.reuse, UR46, RZ, P1, !PT ;  /* 0x0000002e2caf7c10 */ /* 0x040fe20008ffe4ff */
[----:B------:R0:W4:Y:S01]  /*7a40*/  @!P0 LDG.E.U8 R200, desc[UR8][R190.64] ;  /* 0x00000008bec88981 */ /* 0x000122000c1e1100 */
[----:B------:R-:W-:-:S03]  /*7a50*/  IADD3.X R193, R44, UR48, RZ, P3, !PT ;  /* 0x000000302cc17c10 */ /* 0x000fc60009ffe4ff */
[----:B------:R1:W4:Y:S04]  /*7a60*/  @!P0 LDG.E.U8 R202, desc[UR8][R174.64] ;  /* 0x00000008aeca8981 */ /* 0x000328000c1e1100 */
[----:B------:R1:W4:Y:S01]  /*7a70*/  @!P0 LDG.E.U8 R203, desc[UR8][R192.64] ;  /* 0x00000008c0cb8981 */ /* 0x000322000c1e1100 */
[C---:B0-----:R-:W-:Y:S02]  /*7a80*/  IADD3 R190, P2, R149.reuse, UR23, RZ ;  /* 0x0000001795be7c10 */ /* 0x041fe4000ff5e0ff */
[C---:B-1----:R-:W-:Y:S02]  /*7a90*/  IADD3 R174, P1, R149.reuse, UR25, RZ ;  /* 0x0000001995ae7c10 */ /* 0x042fe4000ff3e0ff */
[----:B------:R-:W-:Y:S02]  /*7aa0*/  IADD3.X R191, R44, UR47, RZ, P2, !PT ;  /* 0x0000002f2cbf7c10 */ /* 0x000fe400097fe4ff */
[----:B------:R-:W-:-:S02]  /*7ab0*/  IADD3 R192, P3, R149, UR27, RZ ;  /* 0x0000001b95c07c10 */ /* 0x000fc4000ff7e0ff */
        /* <DEDUP_REMOVED lines=12> */
[----:B------:R-:W4:Y:S04]  /*7b80*/  @!P0 LDG.E.U8 R216, desc[UR8][R174.64] ;  /* 0x00000008aed88981 */ /* 0x000f28000c1e1100 */
[----:B------:R3:W4:Y:S01]  /*7b90*/  @!P0 LDG.E.U8 R218, desc[UR8][R192.64] ;  /* 0x00000008c0da8981 */ /* 0x000722000c1e1100 */
[----:B0-----:R-:W-:-:S04]  /*7ba0*/  IADD3 R190, P2, R149, UR31, RZ ;  /* 0x0000001f95be7c10 */ /* 0x001fc8000ff5e0ff */
[----:B------:R-:W-:-:S05]  /*7bb0*/  IADD3.X R191, R44, UR55, RZ, P2, !PT ;  /* 0x000000372cbf7c10 */ /* 0x000fca00097fe4ff */
[----:B------:R0:W4:Y:S01]  /*7bc0*/  @!P0 LDG.E.U8 R217, desc[UR8][R190.64] ;  /* 0x00000008bed98981 */ /* 0x000122000c1e1100 */
[C---:B---3--:R-:W-:Y:S02]  /*7bd0*/  IADD3 R192, P2, R149.reuse, R148, RZ ;  /* 0x0000009495c07210 */ /* 0x048fe40007f5e0ff */
[C---:B--2---:R-:W-:Y:S01]  /*7be0*/  IADD3 R174, P3, R149.reuse, R3, RZ ;  /* 0x0000000395ae7210 */ /* 0x044fe20007f7e0ff */
[----:B------:R1:W-:Y:S02]  /*7bf0*/  STL [R1+0xec], R3 ;  /* 0x0000ec0301007387 */ /* 0x0003e40000100800 */
[C---:B------:R-:W-:Y:S02]  /*7c00*/  IMAD.X R193, R44.reuse, 0x1, R158, P2 ;  /* 0x000000012cc17824 */ /* 0x040fe400010e069e */
[C---:B------:R-:W-:Y:S01]  /*7c10*/  IMAD.X R175, R44.reuse, 0x1, R159, P3 ;  /* 0x000000012caf7824 */ /* 0x040fe200018e069f */
[----:B0-----:R-:W-:Y:S02]  /*7c20*/  IADD3 R190, P1, R149, UR34, RZ ;  /* 0x0000002295be7c10 */ /* 0x001fe4000ff3e0ff */
[----:B------:R-:W2:Y:S04]  /*7c30*/  @!P0 LDG.E.U8 R223, desc[UR8][R192.64] ;  /* 0x00000008c0df8981 */ /* 0x000ea8000c1e1100 */
[----:B-1----:R-:W3:Y:S04]  /*7c40*/  LDL.LU R3, [R1+0x7c] ;  /* 0x00007c0001037983 */ /* 0x002ee80000300800 */
[----:B------:R0:W-:Y:S04]  /*7c50*/  STL [R1+0xf0], R148 ;  /* 0x0000f09401007387 */ /* 0x0001e80000100800 */
[----:B------:R1:W4:Y:S04]  /*7c60*/  @!P0 LDG.E.U8 R222, desc[UR8][R174.64] ;  /* 0x00000008aede8981 */ /* 0x000328000c1e1100 */
[----:B0-----:R-:W2:Y:S04]  /*7c70*/  LDL.LU R148, [R1+0xa0] ;  /* 0x0000a00001947983 */ /* 0x001ea80000300800 */
[----:B------:R0:W-:Y:S04]  /*7c80*/  STL [R1+0xe0], R159 ;  /* 0x0000e09f01007387 */ /* 0x0001e80000100800 */
[----:B0-----:R-:W3:Y:S04]  /*7c90*/  LDL.LU R159, [R1+0x9c] ;  /* 0x00009c00019f7983 */ /* 0x001ee80000300800 */
[----:B------:R0:W-:Y:S04]  /*7ca0*/  STL [R1+0xf4], R158 ;  /* 0x0000f49e01007387 */ /* 0x0001e80000100800 */
[----:B0-----:R-:W4:Y:S01]  /*7cb0*/  LDL.LU R158, [R1+0x80] ;  /* 0x00008000019e7983 */ /* 0x001f220000300800 */
[----:B------:R-:W-:-:S02]  /*7cc0*/  IADD3.X R191, R44, UR58, RZ, P1, !PT ;  /* 0x0000003a2cbf7c10 */ /* 0x000fc40008ffe4ff */
[C---:B-1----:R-:W-:Y:S02]  /*7cd0*/  IADD3 R174, P1, R149.reuse, UR28, RZ ;  /* 0x0000001c95ae7c10 */ /* 0x042fe4000ff3e0ff */
[----:B------:R-:W-:Y:S01]  /*7ce0*/  IADD3 R192, P3, R149, UR32, RZ ;  /* 0x0000002095c07c10 */ /* 0x000fe2000ff7e0ff */
[----:B------:R0:W3:Y:S01]  /*7cf0*/  @!P0 LDG.E.U8 R224, desc[UR8][R190.64] ;  /* 0x00000008bee08981 */ /* 0x0000e2000c1e1100 */
[C---:B------:R-:W-:Y:S02]  /*7d00*/  IADD3.X R175, R44.reuse, UR52, RZ, P1, !PT ;  /* 0x000000342caf7c10 */ /* 0x040fe40008ffe4ff */
[----:B------:R-:W-:-:S03]  /*7d10*/  IADD3.X R193, R44, UR56, RZ, P3, !PT ;  /* 0x000000382cc17c10 */ /* 0x000fc60009ffe4ff */
[----:B------:R1:W3:Y:S01]  /*7d20*/  @!P0 LDG.E.U8 R226, desc[UR8][R174.64] ;  /* 0x00000008aee28981 */ /* 0x0002e2000c1e1100 */
[----:B0-----:R-:W-:-:S03]  /*7d30*/  IADD3 R190, P2, R149, UR29, RZ ;  /* 0x0000001d95be7c10 */ /* 0x001fc6000ff5e0ff */
[----:B------:R0:W3:Y:S01]  /*7d40*/  @!P0 LDG.E.U8 R227, desc[UR8][R192.64] ;  /* 0x00000008c0e38981 */ /* 0x0000e2000c1e1100 */
[----:B------:R-:W-:Y:S02]  /*7d50*/  IADD3.X R191, R44, UR53, RZ, P2, !PT ;  /* 0x000000352cbf7c10 */ /* 0x000fe400097fe4ff */
[----:B-1----:R-:W-:-:S03]  /*7d60*/  IADD3 R174, P1, R149, UR33, RZ ;  /* 0x0000002195ae7c10 */ /* 0x002fc6000ff3e0ff */
[----:B------:R1:W3:Y:S01]  /*7d70*/  @!P0 LDG.E.U8 R225, desc[UR8][R190.64] ;  /* 0x00000008bee18981 */ /* 0x0002e2000c1e1100 */
[----:B0-----:R-:W-:Y:S02]  /*7d80*/  IADD3 R192, P2, R149, UR36, RZ ;  /* 0x0000002495c07c10 */ /* 0x001fe4000ff5e0ff */
[C---:B------:R-:W-:Y:S02]  /*7d90*/  IADD3.X R175, R44.reuse, UR57, RZ, P1, !PT ;  /* 0x000000392caf7c10 */ /* 0x040fe40008ffe4ff */
[----:B------:R-:W-:-:S03]  /*7da0*/  IADD3.X R193, R44, UR60, RZ, P2, !PT ;  /* 0x0000003c2cc17c10 */ /* 0x000fc600097fe4ff */
[----:B------:R0:W3:Y:S01]  /*7db0*/  @!P0 LDG.E.U8 R230, desc[UR8][R174.64] ;  /* 0x00000008aee68981 */ /* 0x0000e2000c1e1100 */
[----:B-1----:R-:W-:-:S03]  /*7dc0*/  IADD3 R190, P3, R149, UR37, RZ ;  /* 0x0000002595be7c10 */ /* 0x002fc6000ff7e0ff */
[----:B------:R-:W3:Y:S01]  /*7dd0*/  @!P0 LDG.E.U8 R228, desc[UR8][R192.64] ;  /* 0x00000008c0e48981 */ /* 0x000ee2000c1e1100 */
[----:B------:R-:W-:-:S05]  /*7de0*/  IADD3.X R191, R44, UR61, RZ, P3, !PT ;  /* 0x0000003d2cbf7c10 */ /* 0x000fca0009ffe4ff */
[----:B------:R-:W3:Y:S01]  /*7df0*/  @!P0 LDG.E.U8 R229, desc[UR8][R190.64] ;  /* 0x00000008bee58981 */ /* 0x000ee2000c1e1100 */
[C---:B0-----:R-:W-:Y:S02]  /*7e00*/  IADD3 R174, P3, R149.reuse, R45, RZ ;  /* 0x0000002d95ae7210 */ /* 0x041fe40007f7e0ff */
[----:B------:R-:W-:Y:S01]  /*7e10*/  LOP3.LUT R48, R2, 0x20, RZ, 0x3c, !PT ;  /* 0x0000002002307812 */ /* 0x000fe200078e3cff */
[----:B------:R-:W-:Y:S02]  /*7e20*/  LDS.U8 R45, [R2+UR6+0xc0] ;  /* 0x0000c006022d7984 */ /* 0x000fe40008000000 */
[----:B------:R-:W-:Y:S02]  /*7e30*/  IMAD.X R175, R44, 0x1, R0, P3 ;  /* 0x000000012caf7824 */ /* 0x000fe400018e0600 */
[----:B------:R-:W-:Y:S04]  /*7e40*/  LDS.U8 R194, [R48+UR6] ;  /* 0x0000000630c27984 */ /* 0x000fe80008000000 */
[----:B------:R0:W3:Y:S04]  /*7e50*/  @!P0 LDG.E.U8 R239, desc[UR8][R174.64] ;  /* 0x00000008aeef8981 */ /* 0x0000e8000c1e1100 */
[----:B------:R-:W-:Y:S04]  /*7e60*/  LDS.U8 R195, [R48+UR6+0x40] ;  /* 0x0000400630c37984 */ /* 0x000fe80008000000 */
[----:B------:R-:W-:Y:S01]  /*7e70*/  LDS.U8 R249, [R48+UR6+0x88] ;  /* 0x0000880630f97984 */ /* 0x000fe20008000000 */
[----:B0-----:R-:W-:-:S03]  /*7e80*/  IADD3 R174, P3, R149, R237, RZ ;  /* 0x000000ed95ae7210 */ /* 0x001fc60007f7e0ff */
[----:B------:R-:W-:Y:S02]  /*7e90*/  LDS.U8 R247, [R48+UR6+0xc8] ;  /* 0x0000c80630f77984 */ /* 0x000fe40008000000 */
[----:B------:R-:W-:Y:S02]  /*7ea0*/  IMAD.X R175, R44, 0x1, R221, P3 ;  /* 0x000000012caf7824 */ /* 0x000fe400018e06dd */
[----:B------:R-:W-:Y:S04]  /*7eb0*/  LDS.U8 R196, [R48+UR6+0x8] ;  /* 0x0000080630c47984 */ /* 0x000fe80008000000 */
[----:B------:R-:W3:Y:S01]  /*7ec0*/  @!P0 LDG.E.U8 R245, desc[UR8][R174.64] ;  /* 0x00000008aef58981 */ /* 0x000ee2000c1e1100 */
[----:B--2---:R-:W-:-:S03]  /*7ed0*/  IADD3 R192, P2, R149, R148, RZ ;  /* 0x0000009495c07210 */ /* 0x004fc60007f5e0ff */
[----:B------:R-:W-:Y:S01]  /*7ee0*/  LDS.U8 R197, [R48+UR6+0x48] ;  /* 0x0000480630c57984 */ /* 0x000fe20008000000 */
[C---:B----4-:R-:W-:Y:S01]  /*7ef0*/  IADD3 R190, P1, R149.reuse, R158, RZ ;  /* 0x0000009e95be7210 */ /* 0x050fe20007f3e0ff */
[----:B---3--:R-:W-:Y:S01]  /*7f00*/  IMAD.X R193, R44, 0x1, R159, P2 ;  /* 0x000000012cc17824 */ /* 0x008fe200010e069f */
[----:B------:R-:W-:Y:S01]  /*7f10*/  LOP3.LUT R0, R2, 0x10, RZ, 0x3c, !PT ;  /* 0x0000001002007812 */ /* 0x000fe200078e3cff */
[----:B------:R-:W-:Y:S02]  /*7f20*/  STL [R1+0x160], R158 ;  /* 0x0001609e01007387 */ /* 0x000fe40000100800 */
[----:B------:R-:W-:Y:S02]  /*7f30*/  IMAD.X R191, R44, 0x1, R3, P1 ;  /* 0x000000012cbf7824 */ /* 0x000fe400008e0603 */
[----:B------:R0:W2:Y:S04]  /*7f40*/  @!P0 LDG.E.U8 R240, desc[UR8][R192.64] ;  /* 0x00000008c0f08981 */ /* 0x0000a8000c1e1100 */
[----:B------:R1:W3:Y:S04]  /*7f50*/  @!P0 LDG.E.U8 R238, desc[UR8][R190.64] ;  /* 0x00000008beee8981 */ /* 0x0002e8000c1e1100 */
[----:B------:R-:W-:Y:S01]  /*7f60*/  LDS.U8 R209, [R0+UR6] ;  /* 0x0000000600d17984 */ /* 0x000fe20008000000 */
[----:B0-----:R-:W-:-:S03]  /*7f70*/  IADD3 R192, P2, R149, R187, RZ ;  /* 0x000000bb95c07210 */ /* 0x001fc60007f5e0ff */
[----:B------:R-:W-:Y:S01]  /*7f80*/  LDS.U8 R210, [R0+UR6+0x40] ;  /* 0x0000400600d27984 */ /* 0x000fe20008000000 */
[----:B-1----:R-:W-:Y:S01]  /*7f90*/  IADD3 R190, P1, R149, R179, RZ ;  /* 0x000000b395be7210 */ /* 0x002fe20007f3e0ff */
[C---:B------:R-:W-:Y:S02]  /*7fa0*/  IMAD.X R193, R44.reuse, 0x1, R186, P2 ;  /* 0x000000012cc17824 */ /* 0x040fe400010e06ba */
[----:B------:R-:W-:Y:S02]  /*7fb0*/  LDS.U8 R158, [R0+UR6+0xc8] ;  /* 0x0000c806009e7984 */ /* 0x000fe40008000000 */
[----:B------:R-:W-:Y:S02]  /*7fc0*/  IMAD.X R191, R44, 0x1, R178, P1 ;  /* 0x000000012cbf7824 */ /* 0x000fe400008e06b2 */
[----:B------:R-:W4:Y:S04]  /*7fd0*/  @!P0 LDG.E.U8 R246, desc[UR8][R192.64] ;  /* 0x00000008c0f68981 */ /* 0x000f28000c1e1100 */
[----:B------:R0:W4:Y:S04]  /*7fe0*/  @!P0 LDG.E.U8 R244, desc[UR8][R190.64] ;  /* 0x00000008bef48981 */ /* 0x000128000c1e1100 */
[----:B------:R-:W-:Y:S04]  /*7ff0*/  STL [R1+0x164], R148 ;  /* 0x0001649401007387 */ /* 0x000fe80000100800 */
[----:B------:R-:W-:Y:S04]  /*8000*/  LDS.U8 R148, [R0+UR6+0x88] ;  /* 0x0000880600947984 */ /* 0x000fe80008000000 */
        /* <DEDUP_REMOVED lines=11> */
[----:B------:R1:W-:Y:S04]  /*80c0*/  LDS.U8 R251, [R0+UR6+0x4c0] ;  /* 0x0004c00600fb7984 */ /* 0x0003e80008000000 */
[----:B------:R-:W-:Y:S01]  /*80d0*/  STL [R1+0x168], R159 ;  /* 0x0001689f01007387 */ /* 0x000fe20000100800 */
[----:B-1----:R-:W-:-:S03]  /*80e0*/  LOP3.LUT R0, R2, 0x30, RZ, 0x3c, !PT ;  /* 0x0000003002007812 */ /* 0x002fc600078e3cff */
[----:B------:R-:W-:Y:S04]  /*80f0*/  STL [R1+0x16c], R3 ;  /* 0x00016c0301007387 */ /* 0x000fe80000100800 */
[----:B------:R-:W-:Y:S04]  /*8100*/  LDS.U8 R219, [R48+UR6+0x80] ;  /* 0x0000800630db7984 */ /* 0x000fe80008000000 */
[----:B------:R-:W-:Y:S04]  /*8110*/  LDS.U8 R198, [R48+UR6+0xc0] ;  /* 0x0000c00630c67984 */ /* 0x000fe80008000000 */
[----:B0-----:R-:W-:Y:S04]  /*8120*/  LDS.U8 R190, [R48+UR6+0x400] ;  /* 0x0004000630be7984 */ /* 0x001fe80008000000 */
[----:B------:R-:W-:Y:S04]  /*8130*/  LDS.U8 R191, [R48+UR6+0x440] ;  /* 0x0004400630bf7984 */ /* 0x000fe80008000000 */
[----:B------:R-:W-:Y:S04]  /*8140*/  LDS.U8 R242, [R48+UR6+0x488] ;  /* 0x0004880630f27984 */ /* 0x000fe80008000000 */
[----:B------:R-:W-:Y:S04]  /*8150*/  LDS.U8 R220, [R48+UR6+0x4c8] ;  /* 0x0004c80630dc7984 */ /* 0x000fe80008000000 */
[----:B------:R-:W-:Y:S04]  /*8160*/  LDS.U8 R192, [R48+UR6+0x408] ;  /* 0x0004080630c07984 */ /* 0x000fe80008000000 */
[----:B------:R-:W-:Y:S04]  /*8170*/  LDS.U8 R193, [R48+UR6+0x448] ;  /* 0x0004480630c17984 */ /* 0x000fe80008000000 */
[----:B------:R-:W-:Y:S04]  /*8180*/  LDS.U8 R215, [R48+UR6+0x480] ;  /* 0x0004800630d77984 */ /* 0x000fe80008000000 */
[----:B------:R-:W-:Y:S04]  /*8190*/  LDS.U8 R188, [R48+UR6+0x4c0] ;  /* 0x0004c00630bc7984 */ /* 0x000fe80008000000 */
[----:B------:R-:W-:Y:S04]  /*81a0*/  STL [R1+0x180], R237 ;  /* 0x000180ed01007387 */ /* 0x000fe80000100800 */
[----:B------:R-:W-:Y:S04]  /*81b0*/  LDS.U8 R59, [R0+UR6] ;  /* 0x00000006003b7984 */ /* 0x000fe80008000000 */
        /* <DEDUP_REMOVED lines=14> */
[----:B------:R-:W-:Y:S04]  /*82a0*/  LDS.U8 R174, [R2+UR6] ;  /* 0x0000000602ae7984 */ /* 0x000fe80008000000 */
[----:B------:R-:W0:Y:S04]  /*82b0*/  LDS.U8 R175, [R2+UR6+0x40] ;  /* 0x0000400602af7984 */ /* 0x000e280008000000 */
[----:B------:R-:W-:Y:S04]  /*82c0*/  LDS.U8 R237, [R2+UR6+0xc8] ;  /* 0x0000c80602ed7984 */ /* 0x000fe80008000000 */
[----:B------:R-:W-:Y:S04]  /*82d0*/  LDS.U8 R44, [R2+UR6+0x80] ;  /* 0x00008006022c7984 */ /* 0x000fe80008000000 */
[----:B------:R-:W-:Y:S04]  /*82e0*/  LDS.U8 R3, [R2+UR6+0x480] ;  /* 0x0004800602037984 */ /* 0x000fe80008000000 */
[----:B------:R-:W-:Y:S04]  /*82f0*/  LDS.U8 R159, [R2+UR6+0x4c0] ;  /* 0x0004c006029f7984 */ /* 0x000fe80008000000 */
[----:B------:R-:W-:Y:S01]  /*8300*/  LDS.U8 R0, [R0+UR6+0x4c0] ;  /* 0x0004c00600007984 */ /* 0x000fe20008000000 */
[----:B------:R-:W-:Y:S01]  /*8310*/  LOP3.LUT R177, R177, 0x3f, RZ, 0xc0, !PT ;  /* 0x0000003fb1b17812 */ /* 0x000fe200078ec0ff */
[----:B------:R-:W-:Y:S06]  /*8320*/  BAR.SYNC.DEFER_BLOCKING 0x0 ;  /* 0x0000000000007b1d */ /* 0x000fec0000010000 */
[----:B------:R1:W-:Y:S02]  /*8330*/  STS.U8 [R177+UR6], R222 ;  /* 0x000000deb1007988 */ /* 0x0003e40008000006 */
[----:B-1----:R-:W1:Y:S01]  /*8340*/  S2R R222, SR_TID.X ;  /* 0x0000000000de7919 */ /* 0x002e620000002100 */
[----:B------:R-:W0:Y:S01]  /*8350*/  S2R R177, SR_TID.X ;  /* 0x0000000000b17919 */ /* 0x000e220000002100 */
[----:B-1----:R-:W-:-:S05]  /*8360*/  LOP3.LUT R222, R222, 0x3f, RZ, 0xc0, !PT ;  /* 0x0000003fdede7812 */ /* 0x002fca00078ec0ff */
[----:B------:R-:W-:Y:S04]  /*8370*/  STS.U8 [R222+UR6+0x40], R223 ;  /* 0x000040dfde007988 */ /* 0x000fe80008000006 */
        /* <DEDUP_REMOVED lines=17> */
[----:B------:R-:W-:Y:S01]  /*8490*/  STS.U8 [R222+UR6+0x940], R161 ;  /* 0x000940a1de007988 */ /* 0x000fe20008000006 */
[----:B0-----:R-:W-:-:S03]  /*84a0*/  LOP3.LUT R177, R177, 0x3f, RZ, 0xc0, !PT ;  /* 0x0000003fb1b17812 */ /* 0x001fc600078ec0ff */
[----:B------:R-:W-:Y:S04]  /*84b0*/  STS.U8 [R222+UR6+0xa00], R42 ;  /* 0x000a002ade007988 */ /* 0x000fe80008000006 */
[----:B------:R-:W-:Y:S04]  /*84c0*/  STS.U8 [R222+UR6+0xa40], R41 ;  /* 0x000a4029de007988 */ /* 0x000fe80008000006 */
[----:B------:R-:W-:Y:S04]  /*84d0*/  STS.U8 [R222+UR6+0xb00], R170 ;  /* 0x000b00aade007988 */ /* 0x000fe80008000006 */
[----:B------:R-:W-:Y:S01]  /*84e0*/  STS.U8 [R222+UR6+0xb40], R169 ;  /* 0x000b40a9de007988 */ /* 0x000fe20008000006 */
[----:B------:R-:W-:-:S03]  /*84f0*/  LOP3.LUT R177, R177, 0x10, RZ, 0x3c, !PT ;  /* 0x00000010b1b17812 */ /* 0x000fc600078e3cff */
        /* <DEDUP_REMOVED lines=22> */
[----:B--2---:R-:W-:Y:S04]  /*8660*/  STS.U8 [R177+UR6+0x780], R240 ;  /* 0x000780f0b1007988 */ /* 0x004fe80008000006 */
[----:B------:R-:W-:Y:S04]  /*8670*/  STS.U8 [R177+UR6+0x7c0], R5 ;  /* 0x0007c005b1007988 */ /* 0x000fe80008000006 */
[----:B---3--:R-:W-:Y:S04]  /*8680*/  STS.U8 [R177+UR6+0x880], R238 ;  /* 0x000880eeb1007988 */ /* 0x008fe80008000006 */
[----:B------:R0:W-:Y:S04]  /*8690*/  STS.U8 [R177+UR6+0x8c0], R172 ;  /* 0x0008c0acb1007988 */ /* 0x0001e80008000006 */
        /* <DEDUP_REMOVED lines=11> */
[----:B----4-:R-:W-:Y:S04]  /*8750*/  STS.U8 [R177+UR6+0xec0], R246 ;  /* 0x000ec0f6b1007988 */ /* 0x010fe80008000006 */
[----:B------:R-:W-:Y:S04]  /*8760*/  STS.U8 [R177+UR6+0xf80], R163 ;  /* 0x000f80a3b1007988 */ /* 0x000fe80008000006 */
[----:B------:R-:W-:Y:S01]  /*8770*/  STS.U8 [R177+UR6+0xfc0], R244 ;  /* 0x000fc0f4b1007988 */ /* 0x000fe20008000006 */
[----:B------:R-:W-:Y:S06]  /*8780*/  BAR.SYNC.DEFER_BLOCKING 0x0 ;  /* 0x0000000000007b1d */ /* 0x000fec0000010000 */
[----:B------:R-:W1:Y:S04]  /*8790*/  LDSM.16.M88.4 R4, [R176+UR11] ;  /* 0x0000000bb004783b */ /* 0x000e680008000200 */
[----:B------:R-:W2:Y:S04]  /*87a0*/  LDSM.16.M88.4 R32, [R176+UR11+0x400] ;  /* 0x0004000bb020783b */ /* 0x000ea80008000200 */
[----:B------:R-:W-:Y:S04]  /*87b0*/  LDSM.16.M88.4 R40, [R176+UR11+0x800] ;  /* 0x0008000bb028783b */ /* 0x000fe80008000200 */
[----:B------:R-:W3:Y:S01]  /*87c0*/  LDSM.16.M88.4 R36, [R176+UR11+0xc00] ;  /* 0x000c000bb024783b */ /* 0x000ee20008000200 */
[----:B0-----:R-:W-:-:S02]  /*87d0*/  IMAD R172, R175, 0x100, R174 ;  /* 0x00000100afac7824 */ /* 0x001fc400078e02ae */
[----:B------:R-:W-:Y:S02]  /*87e0*/  IMAD R173, R232, 0x100, R231 ;  /* 0x00000100e8ad7824 */ /* 0x000fe400078e02e7 */
[----:B------:R-:W-:Y:S02]  /*87f0*/  IMAD R174, R234, 0x100, R233 ;  /* 0x00000100eaae7824 */ /* 0x000fe400078e02e9 */
[----:B------:R-:W-:Y:S01]  /*8800*/  IMAD R175, R236, 0x100, R235 ;  /* 0x00000100ecaf7824 */ /* 0x000fe200078e02eb */
[----:B------:R-:W-:Y:S02]  /*8810*/  F2FP.F16.E5M2.UNPACK_B R172, R172 ;  /* 0x000000acffac723e */ /* 0x000fe400020004ff */
[----:B------:R-:W-:Y:S02]  /*8820*/  F2FP.F16.E5M2.UNPACK_B R173, R173 ;  /* 0x000000adffad723e */ /* 0x000fe400020004ff */
[----:B------:R-:W-:Y:S02]  /*8830*/  F2FP.F16.E5M2.UNPACK_B R174, R174 ;  /* 0x000000aeffae723e */ /* 0x000fe400020004ff */
[----:B------:R-:W-:-:S02]  /*8840*/  F2FP.F16.E5M2.UNPACK_B R175, R175 ;  /* 0x000000afffaf723e */ /* 0x000fc400020004ff */
[----:B-1----:R-:W-:Y:S02]  /*8850*/  F2FP.F16.E5M2.UNPACK_B R156, R4 ;  /* 0x00000004ff9c723e */ /* 0x002fe400020004ff */
[----:B------:R-:W-:Y:S02]  /*8860*/  F2FP.F16.E5M2.UNPACK_B R157, R5 ;  /* 0x00000005ff9d723e */ /* 0x000fe400020004ff */
[----:B------:R-:W-:Y:S02]  /*8870*/  F2FP.F16.E5M2.UNPACK_B R150, R6 ;  /* 0x00000006ff96723e */ /* 0x000fe400020004ff */
[----:B------:R-:W-:-:S03]  /*8880*/  F2FP.F16.E5M2.UNPACK_B R151, R7 ;  /* 0x00000007ff97723e */ /* 0x000fc600020004ff */
[C---:B------:R-:W-:Y:S07]  /*8890*/  HMMA.16816.F32 R164, R172.reuse, R156, R28 ;  /* 0x0000009caca4723c */ /* 0x040fee000000181c */
[----:B--2---:R-:W-:Y:S02]  /*88a0*/  F2FP.F16.E5M2.UNPACK_B R28, R32 ;  /* 0x00000020ff1c723e */ /* 0x004fe400020004ff */
[----:B------:R-:W-:Y:S01]  /*88b0*/  F2FP.F16.E5M2.UNPACK_B R29, R33 ;  /* 0x00000021ff1d723e */ /* 0x000fe200020004ff */
[C---:B------:R-:W-:Y:S01]  /*88c0*/  HMMA.16816.F32 R160, R172.reuse, R150, R24 ;  /* 0x00000096aca0723c */ /* 0x040fe20000001818 */
[----:B------:R-:W-:Y:S01]  /*88d0*/  IMAD R168, R210, 0x100, R209 ;  /* 0x00000100d2a87824 */ /* 0x000fe200078e02d1 */
[----:B---3--:R-:W-:Y:S01]  /*88e0*/  F2FP.F16.E5M2.UNPACK_B R30, R36 ;  /* 0x00000024ff1e723e */ /* 0x008fe200020004ff */
[----:B------:R-:W-:Y:S01]  /*88f0*/  IMAD R169, R212, 0x100, R211 ;  /* 0x00000100d4a97824 */ /* 0x000fe200078e02d3 */
[----:B------:R-:W-:Y:S01]  /*8900*/  F2FP.F16.E5M2.UNPACK_B R31, R37 ;  /* 0x00000025ff1f723e */ /* 0x000fe200020004ff */
[----:B------:R-:W-:Y:S01]  /*8910*/  IMAD R170, R214, 0x100, R213 ;  /* 0x00000100d6aa7824 */ /* 0x000fe200078e02d5 */
[----:B------:R-:W-:Y:S01]  /*8920*/  HMMA.16816.F32 R152, R172, R28, R20 ;  /* 0x0000001cac98723c */ /* 0x000fe20000001814 */
[----:B------:R-:W-:Y:S01]  /*8930*/  F2FP.F16.E5M2.UNPACK_B R24, R34 ;  /* 0x00000022ff18723e */ /* 0x000fe200020004ff */
[----:B------:R-:W-:Y:S01]  /*8940*/  IMAD R171, R205, 0x100, R204 ;  /* 0x00000100cdab7824 */ /* 0x000fe200078e02cc */
[----:B------:R-:W-:-:S02]  /*8950*/  F2FP.F16.E5M2.UNPACK_B R25, R35 ;  /* 0x00000023ff19723e */ /* 0x000fc400020004ff */
[----:B------:R-:W-:Y:S02]  /*8960*/  F2FP.F16.E5M2.UNPACK_B R26, R42 ;  /* 0x0000002aff1a723e */ /* 0x000fe400020004ff */
[----:B------:R-:W-:Y:S02]  /*8970*/  F2FP.F16.E5M2.UNPACK_B R22, R40 ;  /* 0x00000028ff16723e */ /* 0x000fe400020004ff */
[----:B------:R-:W-:Y:S02]  /*8980*/  F2FP.F16.E5M2.UNPACK_B R23, R41 ;  /* 0x00000029ff17723e */ /* 0x000fe400020004ff */
[----:B------:R-:W-:Y:S02]  /*8990*/  F2FP.F16.E5M2.UNPACK_B R27, R43 ;  /* 0x0000002bff1b723e */ /* 0x000fe400020004ff */
[----:B------:R-:W-:Y:S02]  /*89a0*/  F2FP.F16.E5M2.UNPACK_B R20, R38 ;  /* 0x00000026ff14723e */ /* 0x000fe400020004ff */
[----:B------:R-:W-:-:S02]  /*89b0*/  F2FP.F16.E5M2.UNPACK_B R21, R39 ;  /* 0x00000027ff15723e */ /* 0x000fc400020004ff */
[----:B------:R-:W-:Y:S02]  /*89c0*/  F2FP.F16.E5M2.UNPACK_B R168, R168 ;  /* 0x000000a8ffa8723e */ /* 0x000fe400020004ff */
[----:B------:R-:W-:Y:S02]  /*89d0*/  F2FP.F16.E5M2.UNPACK_B R169, R169 ;  /* 0x000000a9ffa9723e */ /* 0x000fe400020004ff */
[----:B------:R-:W-:Y:S02]  /*89e0*/  F2FP.F16.E5M2.UNPACK_B R170, R170 ;  /* 0x000000aaffaa723e */ /* 0x000fe400020004ff */
[----:B------:R-:W-:Y:S01]  /*89f0*/  F2FP.F16.E5M2.UNPACK_B R171, R171 ;  /* 0x000000abffab723e */ /* 0x000fe200020004ff */
[C---:B------:R-:W-:Y:S06]  /*8a00*/  HMMA.16816.F32 R16, R172.reuse, R24, R16 ;  /* 0x00000018ac10723c */ /* 0x040fec0000001810 */
[C---:B------:R-:W-:Y:S06]  /*8a10*/  HMMA.16816.F32 R144, R172.reuse, R22, R144 ;  /* 0x00000016ac90723c */ /* 0x040fec0000001890 */
[C---:B------:R-:W-:Y:S06]  /*8a20*/  HMMA.16816.F32 R12, R172.reuse, R26, R12 ;  /* 0x0000001aac0c723c */ /* 0x040fec000000180c */
[C---:B------:R-:W-:Y:S06]  /*8a30*/  HMMA.16816.F32 R8, R172.reuse, R30, R8 ;  /* 0x0000001eac08723c */ /* 0x040fec0000001808 */
[----:B------:R-:W-:Y:S07]  /*8a40*/  HMMA.16816.F32 R140, R172, R20, R140 ;  /* 0x00000014ac8c723c */ /* 0x000fee000000188c */
[----:B------:R-:W-:-:S02]  /*8a50*/  IMAD R172, R195, 0x100, R194 ;  /* 0x00000100c3ac7824 */ /* 0x000fc400078e02c2 */
[----:B------:R-:W-:Y:S02]  /*8a60*/  IMAD R173, R197, 0x100, R196 ;  /* 0x00000100c5ad7824 */ /* 0x000fe400078e02c4 */
[----:B------:R-:W-:Y:S02]  /*8a70*/  IMAD R174, R191, 0x100, R190 ;  /* 0x00000100bfae7824 */ /* 0x000fe400078e02be */
[----:B------:R-:W-:Y:S01]  /*8a80*/  IMAD R175, R193, 0x100, R192 ;  /* 0x00000100c1af7824 */ /* 0x000fe200078e02c0 */
[C---:B------:R-:W-:Y:S01]  /*8a90*/  HMMA.16816.F32 R136, R168.reuse, R156, R136 ;  /* 0x0000009ca888723c */ /* 0x040fe20000001888 */
[----:B------:R-:W-:Y:S02]  /*8aa0*/  F2FP.F16.E5M2.UNPACK_B R172, R172 ;  /* 0x000000acffac723e */ /* 0x000fe400020004ff */
[----:B------:R-:W-:Y:S02]  /*8ab0*/  F2FP.F16.E5M2.UNPACK_B R173, R173 ;  /* 0x000000adffad723e */ /* 0x000fe400020004ff */
[----:B------:R-:W-:Y:S01]  /*8ac0*/  F2FP.F16.E5M2.UNPACK_B R174, R174 ;  /* 0x000000aeffae723e */ /* 0x000fe200020004ff */
[----:B------:R-:W-:Y:S01]  /*8ad0*/  HMMA.16816.F32 R132, R168, R150, R132 ;  /* 0x00000096a884723c */ /* 0x000fe20000001884 */
[----:B------:R-:W-:-:S05]  /*8ae0*/  F2FP.F16.E5M2.UNPACK_B R175, R175 ;  /* 0x000000afffaf723e */ /* 0x000fca00020004ff */
[C---:B------:R-:W-:Y:S06]  /*8af0*/  HMMA.16816.F32 R128, R168.reuse, R28, R128 ;  /* 0x0000001ca880723c */ /* 0x040fec0000001880 */
[C---:B------:R-:W-:Y:S06]  /*8b00*/  HMMA.16816.F32 R124, R168.reuse, R24, R124 ;  /* 0x00000018a87c723c */ /* 0x040fec000000187c */
[C---:B------:R-:W-:Y:S06]  /*8b10*/  HMMA.16816.F32 R120, R168.reuse, R22, R120 ;  /* 0x00000016a878723c */ /* 0x040fec0000001878 */
[C---:B------:R-:W-:Y:S06]  /*8b20*/  HMMA.16816.F32 R116, R168.reuse, R26, R116 ;  /* 0x0000001aa874723c */ /* 0x040fec0000001874 */
[C---:B------:R-:W-:Y:S06]  /*8b30*/  HMMA.16816.F32 R112, R168.reuse, R30, R112 ;  /* 0x0000001ea870723c */ /* 0x040fec0000001870 */
[----:B------:R-:W-:Y:S07]  /*8b40*/  HMMA.16816.F32 R108, R168, R20, R108 ;  /* 0x00000014a86c723c */ /* 0x000fee000000186c */
[----:B------:R-:W-:-:S02]  /*8b50*/  IMAD R168, R52, 0x100, R59 ;  /* 0x0000010034a87824 */ /* 0x000fc400078e023b */
[----:B------:R-:W2:Y:S01]  /*8b60*/  LDL.LU R59, [R1+0x1a4] ;  /* 0x0001a400013b7983 */ /* 0x000ea20000300800 */
[----:B------:R-:W-:-:S03]  /*8b70*/  IMAD R169, R54, 0x100, R53 ;  /* 0x0000010036a97824 */ /* 0x000fc600078e0235 */
[----:B------:R-:W3:Y:S01]  /*8b80*/  LDL.LU R52, [R1+0x1a0] ;  /* 0x0001a00001347983 */ /* 0x000ee20000300800 */
[----:B------:R-:W-:-:S03]  /*8b90*/  IMAD R170, R48, 0x100, R55 ;  /* 0x0000010030aa7824 */ /* 0x000fc600078e0237 */
[----:B------:R-:W3:Y:S01]  /*8ba0*/  LDL.LU R53, [R1+0x19c] ;  /* 0x00019c0001357983 */ /* 0x000ee20000300800 */
[----:B------:R-:W-:-:S03]  /*8bb0*/  IMAD R171, R50, 0x100, R49 ;  /* 0x0000010032ab7824 */ /* 0x000fc600078e0231 */
[----:B------:R-:W3:Y:S01]  /*8bc0*/  LDL.LU R54, [R1+0x198] ;  /* 0x0001980001367983 */ /* 0x000ee20000300800 */
[C---:B------:R-:W-:Y:S03]  /*8bd0*/  HMMA.16816.F32 R104, R172.reuse, R156, R104 ;  /* 0x0000009cac68723c */ /* 0x040fe60000001868 */
[----:B------:R-:W3:Y:S03]  /*8be0*/  LDL.LU R55, [R1+0x194] ;  /* 0x0001940001377983 */ /* 0x000ee60000300800 */
[C---:B------:R-:W-:Y:S01]  /*8bf0*/  HMMA.16816.F32 R100, R172.reuse, R150, R100 ;  /* 0x00000096ac64723c */ /* 0x040fe20000001864 */
[----:B------:R-:W4:Y:S04]  /*8c00*/  LDL.LU R48, [R1+0x190] ;  /* 0x0001900001307983 */ /* 0x000f280000300800 */
[----:B------:R-:W4:Y:S01]  /*8c10*/  LDL.LU R49, [R1+0x18c] ;  /* 0x00018c0001317983 */ /* 0x000f220000300800 */
[C---:B------:R-:W-:Y:S03]  /*8c20*/  HMMA.16816.F32 R96, R172.reuse, R28, R96 ;  /* 0x0000001cac60723c */ /* 0x040fe60000001860 */
[----:B------:R-:W4:Y:S03]  /*8c30*/  LDL.LU R50, [R1+0x188] ;  /* 0x0001880001327983 */ /* 0x000f260000300800 */
[C---:B------:R-:W-:Y:S06]  /*8c40*/  HMMA.16816.F32 R92, R172.reuse, R24, R92 ;  /* 0x00000018ac5c723c */ /* 0x040fec000000185c */
[C---:B------:R-:W-:Y:S06]  /*8c50*/  HMMA.16816.F32 R88, R172.reuse, R22, R88 ;  /* 0x00000016ac58723c */ /* 0x040fec0000001858 */
[C---:B------:R-:W-:Y:S06]  /*8c60*/  HMMA.16816.F32 R84, R172.reuse, R26, R84 ;  /* 0x0000001aac54723c */ /* 0x040fec0000001854 */
[C---:B------:R-:W-:Y:S06]  /*8c70*/  HMMA.16816.F32 R80, R172.reuse, R30, R80 ;  /* 0x0000001eac50723c */ /* 0x040fec0000001850 */
[----:B------:R-:W-:Y:S07]  /*8c80*/  HMMA.16816.F32 R76, R172, R20, R76 ;  /* 0x00000014ac4c723c */ /* 0x000fee000000184c */
[----:B------:R-:W-:-:S02]  /*8c90*/  IMAD R172, R237, 0x100, R51 ;  /* 0x00000100edac7824 */ /* 0x000fc400078e0233 */
[----:B------:R-:W4:Y:S01]  /*8ca0*/  LDL.LU R51, [R1+0x184] ;  /* 0x0001840001337983 */ /* 0x000f220000300800 */
[----:B------:R-:W-:-:S03]  /*8cb0*/  IMAD R173, R45, 0x100, R44 ;  /* 0x000001002dad7824 */ /* 0x000fc600078e022c */
[----:B------:R-:W4:Y:S01]  /*8cc0*/  LDL.LU R237, [R1+0x180] ;  /* 0x0001800001ed7983 */ /* 0x000f220000300800 */
[----:B------:R-:W-:-:S03]  /*8cd0*/  IMAD R174, R47, 0x100, R46 ;  /* 0x000001002fae7824 */ /* 0x000fc600078e022e */
[----:B------:R-:W4:Y:S04]  /*8ce0*/  LDL.LU R44, [R1+0x17c] ;  /* 0x00017c00012c7983 */ /* 0x000f280000300800 */
[----:B------:R-:W4:Y:S04]  /*8cf0*/  LDL.LU R45, [R1+0x178] ;  /* 0x00017800012d7983 */ /* 0x000f280000300800 */
[----:B------:R-:W4:Y:S04]  /*8d00*/  LDL.LU R46, [R1+0x174] ;  /* 0x00017400012e7983 */ /* 0x000f280000300800 */
[----:B------:R-:W4:Y:S01]  /*8d10*/  LDL.LU R47, [R1+0x170] ;  /* 0x00017000012f7983 */ /* 0x000f220000300800 */
[----:B------:R-:W-:Y:S01]  /*8d20*/  IMAD R175, R159, 0x100, R3 ;  /* 0x000001009faf7824 */ /* 0x000fe200078e0203 */
[----:B------:R-:W-:-:S02]  /*8d30*/  F2FP.F16.E5M2.UNPACK_B R168, R168 ;  /* 0x000000a8ffa8723e */ /* 0x000fc400020004ff */
[----:B------:R-:W-:Y:S01]  /*8d40*/  F2FP.F16.E5M2.UNPACK_B R169, R169 ;  /* 0x000000a9ffa9723e */ /* 0x000fe200020004ff */
[----:B------:R-:W4:Y:S01]  /*8d50*/  LDL.LU R3, [R1+0x16c] ;  /* 0x00016c0001037983 */ /* 0x000f220000300800 */
[----:B------:R-:W-:Y:S02]  /*8d60*/  F2FP.F16.E5M2.UNPACK_B R170, R170 ;  /* 0x000000aaffaa723e */ /* 0x000fe400020004ff */
[----:B------:R-:W-:Y:S01]  /*8d70*/  F2FP.F16.E5M2.UNPACK_B R171, R171 ;  /* 0x000000abffab723e */ /* 0x000fe200020004ff */
[----:B------:R-:W4:Y:S01]  /*8d80*/  LDL.LU R159, [R1+0x168] ;  /* 0x00016800019f7983 */ /* 0x000f220000300800 */
[----:B------:R-:W-:Y:S02]  /*8d90*/  F2FP.F16.E5M2.UNPACK_B R172, R172 ;  /* 0x000000acffac723e */ /* 0x000fe400020004ff */
[----:B------:R-:W-:Y:S02]  /*8da0*/  F2FP.F16.E5M2.UNPACK_B R173, R173 ;  /* 0x000000adffad723e */ /* 0x000fe400020004ff */
[----:B------:R-:W-:-:S02]  /*8db0*/  F2FP.F16.E5M2.UNPACK_B R174, R174 ;  /* 0x000000aeffae723e */ /* 0x000fc400020004ff */
[----:B------:R-:W-:Y:S02]  /*8dc0*/  F2FP.F16.E5M2.UNPACK_B R175, R175 ;  /* 0x000000afffaf723e */ /* 0x000fe400020004ff */
[----:B------:R-:W-:Y:S02]  /*8dd0*/  F2FP.F16.E5M2.UNPACK_B R32, R32.H1 ;  /* 0x00000020ff20723e */ /* 0x000fe400030004ff */
[----:B------:R-:W-:Y:S02]  /*8de0*/  F2FP.F16.E5M2.UNPACK_B R33, R33.H1 ;  /* 0x00000021ff21723e */ /* 0x000fe400030004ff */
[----:B------:R-:W-:Y:S02]  /*8df0*/  F2FP.F16.E5M2.UNPACK_B R6, R6.H1 ;  /* 0x00000006ff06723e */ /* 0x000fe400030004ff */
[----:B------:R-:W-:Y:S01]  /*8e00*/  F2FP.F16.E5M2.UNPACK_B R7, R7.H1 ;  /* 0x00000007ff07723e */ /* 0x000fe200030004ff */
[----:B------:R-:W-:Y:S01]  /*8e10*/  HMMA.16816.F32 R60, R168, R24, R60 ;  /* 0x00000018a83c723c */ /* 0x000fe2000000183c */
[----:B------:R-:W-:-:S02]  /*8e20*/  F2FP.F16.E5M2.UNPACK_B R4, R4.H1 ;  /* 0x00000004ff04723e */ /* 0x000fc400030004ff */
[----:B------:R-:W-:Y:S02]  /*8e30*/  F2FP.F16.E5M2.UNPACK_B R5, R5.H1 ;  /* 0x00000005ff05723e */ /* 0x000fe400030004ff */
[----:B------:R-:W-:Y:S02]  /*8e40*/  F2FP.F16.E5M2.UNPACK_B R34, R34.H1 ;  /* 0x00000022ff22723e */ /* 0x000fe400030004ff */
[----:B------:R-:W-:Y:S02]  /*8e50*/  F2FP.F16.E5M2.UNPACK_B R35, R35.H1 ;  /* 0x00000023ff23723e */ /* 0x000fe400030004ff */
[----:B------:R-:W-:Y:S02]  /*8e60*/  F2FP.F16.E5M2.UNPACK_B R40, R40.H1 ;  /* 0x00000028ff28723e */ /* 0x000fe400030004ff */
[----:B------:R-:W-:Y:S02]  /*8e70*/  F2FP.F16.E5M2.UNPACK_B R41, R41.H1 ;  /* 0x00000029ff29723e */ /* 0x000fe400030004ff */
[----:B------:R-:W-:-:S02]  /*8e80*/  F2FP.F16.E5M2.UNPACK_B R42, R42.H1 ;  /* 0x0000002aff2a723e */ /* 0x000fc400030004ff */
[----:B------:R-:W-:Y:S02]  /*8e90*/  F2FP.F16.E5M2.UNPACK_B R43, R43.H1 ;  /* 0x0000002bff2b723e */ /* 0x000fe400030004ff */
[----:B------:R-:W-:Y:S02]  /*8ea0*/  F2FP.F16.E5M2.UNPACK_B R36, R36.H1 ;  /* 0x00000024ff24723e */ /* 0x000fe400030004ff */
[----:B------:R-:W-:Y:S02]  /*8eb0*/  F2FP.F16.E5M2.UNPACK_B R37, R37.H1 ;  /* 0x00000025ff25723e */ /* 0x000fe400030004ff */
[----:B------:R-:W-:Y:S02]  /*8ec0*/  F2FP.F16.E5M2.UNPACK_B R38, R38.H1 ;  /* 0x00000026ff26723e */ /* 0x000fe400030004ff */
[----:B------:R-:W-:Y:S01]  /*8ed0*/  F2FP.F16.E5M2.UNPACK_B R39, R39.H1 ;  /* 0x00000027ff27723e */ /* 0x000fe200030004ff */
[C---:B--2---:R-:W-:Y:S06]  /*8ee0*/  HMMA.16816.F32 R56, R168.reuse, R22, R56 ;  /* 0x00000016a838723c */ /* 0x044fec0000001838 */
[----:B---3--:R-:W-:Y:S06]  /*8ef0*/  HMMA.16816.F32 R52, R168, R26, R52 ;  /* 0x0000001aa834723c */ /* 0x008fec0000001834 */
[----:B------:R-:W-:Y:S07]  /*8f00*/  HMMA.16816.F32 R24, R172, R6, R160 ;  /* 0x00000006ac18723c */ /* 0x000fee00000018a0 */
[----:B------:R-:W-:-:S02]  /*8f10*/  IMAD R160, R247, 0x100, R249 ;  /* 0x00000100f7a07824 */ /* 0x000fc400078e02f9 */
[----:B------:R-:W-:Y:S02]  /*8f20*/  IMAD R161, R198, 0x100, R219 ;  /* 0x00000100c6a17824 */ /* 0x000fe400078e02db */
[----:B------:R-:W-:Y:S02]  /*8f30*/  IMAD R162, R220, 0x100, R242 ;  /* 0x00000100dca27824 */ /* 0x000fe400078e02f2 */
[----:B------:R-:W-:Y:S01]  /*8f40*/  IMAD R163, R188, 0x100, R215 ;  /* 0x00000100bca37824 */ /* 0x000fe200078e02d7 */
[----:B----4-:R-:W-:Y:S06]  /*8f50*/  HMMA.16816.F32 R44, R168, R20, R44 ;  /* 0x00000014a82c723c */ /* 0x010fec000000182c */
[----:B------:R-:W-:Y:S07]  /*8f60*/  HMMA.16816.F32 R20, R172, R32, R152 ;  /* 0x00000020ac14723c */ /* 0x000fee0000001898 */
[----:B------:R-:W-:-:S02]  /*8f70*/  IMAD R152, R158, 0x100, R148 ;  /* 0x000001009e987824 */ /* 0x000fc400078e0294 */
[----:B------:R-:W2:Y:S01]  /*8f80*/  LDL.LU R148, [R1+0x164] ;  /* 0x0001640001947983 */ /* 0x000ea20000300800 */
[----:B------:R-:W-:Y:S02]  /*8f90*/  IMAD R153, R250, 0x100, R252 ;  /* 0x00000100fa997824 */ /* 0x000fe400078e02fc */
[----:B------:R-:W-:Y:S01]  /*8fa0*/  IMAD R154, R241, 0x100, R248 ;  /* 0x00000100f19a7824 */ /* 0x000fe200078e02f8 */
[----:B------:R-:W3:Y:S01]  /*8fb0*/  LDL.LU R158, [R1+0x160] ;  /* 0x00016000019e7983 */ /* 0x000ee20000300800 */
[----:B------:R-:W-:-:S03]  /*8fc0*/  IMAD R155, R251, 0x100, R243 ;  /* 0x00000100fb9b7824 */ /* 0x000fc600078e02f3 */
[----:B------:R-:W4:Y:S04]  /*8fd0*/  LDL.LU R252, [R1+0x15c] ;  /* 0x00015c0001fc7983 */ /* 0x000f280000300800 */
[----:B------:R-:W2:Y:S01]  /*8fe0*/  LDL.LU R250, [R1+0x158] ;  /* 0x0001580001fa7983 */ /* 0x000ea20000300800 */
[----:B------:R-:W-:-:S03]  /*8ff0*/  F2FP.F16.E5M2.UNPACK_B R152, R152 ;  /* 0x00000098ff98723e */ /* 0x000fc600020004ff */
[----:B------:R-:W3:Y:S01]  /*9000*/  LDL.LU R248, [R1+0x154] ;  /* 0x0001540001f87983 */ /* 0x000ee20000300800 */
[----:B------:R-:W-:-:S03]  /*9010*/  F2FP.F16.E5M2.UNPACK_B R153, R153 ;  /* 0x00000099ff99723e */ /* 0x000fc600020004ff */
[----:B------:R-:W4:Y:S01]  /*9020*/  LDL.LU R241, [R1+0x150] ;  /* 0x0001500001f17983 */ /* 0x000f220000300800 */
[----:B------:R-:W-:Y:S02]  /*9030*/  F2FP.F16.E5M2.UNPACK_B R154, R154 ;  /* 0x0000009aff9a723e */ /* 0x000fe400020004ff */
[----:B------:R-:W-:Y:S01]  /*9040*/  F2FP.F16.E5M2.UNPACK_B R155, R155 ;  /* 0x0000009bff9b723e */ /* 0x000fe200020004ff */
[----:B------:R-:W2:Y:S04]  /*9050*/  LDL.LU R243, [R1+0x14c] ;  /* 0x00014c0001f37983 */ /* 0x000ea80000300800 */
[----:B------:R-:W2:Y:S04]  /*9060*/  LDL.LU R251, [R1+0x148] ;  /* 0x0001480001fb7983 */ /* 0x000ea80000300800 */
[----:B------:R-:W2:Y:S04]  /*9070*/  LDL.LU R249, [R1+0x144] ;  /* 0x0001440001f97983 */ /* 0x000ea80000300800 */
[----:B------:R-:W2:Y:S04]  /*9080*/  LDL.LU R247, [R1+0x140] ;  /* 0x0001400001f77983 */ /* 0x000ea80000300800 */
[----:B------:R-:W3:Y:S01]  /*9090*/  LDL.LU R219, [R1+0x13c] ;  /* 0x00013c0001db7983 */ /* 0x000ee20000300800 */
[C---:B------:R-:W-:Y:S03]  /*90a0*/  HMMA.16816.F32 R136, R152.reuse, R4, R136 ;  /* 0x000000049888723c */ /* 0x040fe60000001888 */
[----:B------:R-:W4:Y:S04]  /*90b0*/  LDL.LU R198, [R1+0x138] ;  /* 0x0001380001c67983 */ /* 0x000f280000300800 */
[----:B------:R-:W2:Y:S01]  /*90c0*/  LDL.LU R242, [R1+0x134] ;  /* 0x0001340001f27983 */ /* 0x000ea20000300800 */
[C---:B------:R-:W-:Y:S03]  /*90d0*/  HMMA.16816.F32 R132, R152.reuse, R6, R132 ;  /* 0x000000069884723c */ /* 0x040fe60000001884 */
[----:B------:R-:W3:Y:S03]  /*90e0*/  LDL.LU R220, [R1+0x130] ;  /* 0x0001300001dc7983 */ /* 0x000ee60000300800 */
[C---:B------:R-:W-:Y:S01]  /*90f0*/  HMMA.16816.F32 R128, R152.reuse, R32, R128 ;  /* 0x000000209880723c */ /* 0x040fe20000001880 */
[----:B------:R-:W4:Y:S04]  /*9100*/  LDL.LU R215, [R1+0x12c] ;  /* 0x00012c0001d77983 */ /* 0x000f280000300800 */
[----:B------:R-:W2:Y:S01]  /*9110*/  LDL.LU R188, [R1+0x128] ;  /* 0x0001280001bc7983 */ /* 0x000ea20000300800 */
        /* <DEDUP_REMOVED lines=8> */
[----:B------:R-:W2:Y:S01]  /*91a0*/  LDL.LU R182, [R1+0x120] ;  /* 0x0001200001b67983 */ /* 0x000ea20000300800 */
[----:B------:R-:W-:-:S03]  /*91b0*/  IMAD R154, R180, 0x100, R183 ;  /* 0x00000100b49a7824 */ /* 0x000fc600078e02b7 */
[----:B------:R-:W2:Y:S01]  /*91c0*/  LDL.LU R189, [R1+0x11c] ;  /* 0x00011c0001bd7983 */ /* 0x000ea20000300800 */
[----:B------:R-:W-:-:S03]  /*91d0*/  IMAD R155, R0, 0x100, R181 ;  /* 0x00000100009b7824 */ /* 0x000fc600078e02b5 */
[----:B------:R-:W2:Y:S04]  /*91e0*/  LDL.LU R185, [R1+0x118] ;  /* 0x0001180001b97983 */ /* 0x000ea80000300800 */
[----:B------:R-:W2:Y:S04]  /*91f0*/  LDL.LU R183, [R1+0x114] ;  /* 0x0001140001b77983 */ /* 0x000ea80000300800 */
[----:B------:R-:W2:Y:S04]  /*9200*/  LDL.LU R180, [R1+0x110] ;  /* 0x0001100001b47983 */ /* 0x000ea80000300800 */
[----:B------:R-:W2:Y:S04]  /*9210*/  LDL.LU R181, [R1+0x10c] ;  /* 0x00010c0001b57983 */ /* 0x000ea80000300800 */
[----:B------:R-:W2:Y:S04]  /*9220*/  LDL.LU R0, [R1+0x108] ;  /* 0x0001080001007983 */ /* 0x000ea80000300800 */
[----:B------:R-:W2:Y:S01]  /*9230*/  LDL.LU R222, [R1] ;  /* 0x0000000001de7983 */ /* 0x000ea20000300800 */
[----:B------:R-:W-:-:S03]  /*9240*/  IADD3 R179, P3, R179, UR4, RZ ;  /* 0x00000004b3b37c10 */ /* 0x000fc6000ff7e0ff */
[----:B------:R-:W2:Y:S01]  /*9250*/  LDL.LU R216, [R1+0x28] ;  /* 0x0000280001d87983 */ /* 0x000ea20000300800 */
[----:B------:R-:W-:-:S03]  /*9260*/  IADD3.X R178, R178, UR12, RZ, P3, !PT ;  /* 0x0000000cb2b27c10 */ /* 0x000fc60009ffe4ff */
[----:B------:R-:W2:Y:S04]  /*9270*/  LDL.LU R217, [R1+0x30] ;  /* 0x0000300001d97983 */ /* 0x000ea80000300800 */
[----:B------:R-:W2:Y:S01]  /*9280*/  LDL.LU R224, [R1+0x38] ;  /* 0x0000380001e07983 */ /* 0x000ea20000300800 */
[----:B---3--:R-:W-:Y:S02]  /*9290*/  IADD3 R220, P3, R220, UR4, RZ ;  /* 0x00000004dcdc7c10 */ /* 0x008fe4000ff7e0ff */
[----:B----4-:R-:W-:Y:S02]  /*92a0*/  IADD3 R215, P2, R215, UR4, RZ ;  /* 0x00000004d7d77c10 */ /* 0x010fe4000ff5e0ff */
[----:B------:R-:W-:Y:S02]  /*92b0*/  IADD3.X R219, R219, UR12, RZ, P3, !PT ;  /* 0x0000000cdbdb7c10 */ /* 0x000fe40009ffe4ff */
[----:B------:R-:W-:-:S02]  /*92c0*/  IADD3.X R198, R198, UR12, RZ, P2, !PT ;  /* 0x0000000cc6c67c10 */ /* 0x000fc400097fe4ff */
[----:B------:R-:W-:-:S05]  /*92d0*/  IADD3 R241, P3, R241, UR4, RZ ;  /* 0x00000004f1f17c10 */ /* 0x000fca000ff7e0ff */
[----:B------:R0:W-:Y:S01]  /*92e0*/  STL [R1+0x8], R241 ;  /* 0x000008f101007387 */ /* 0x0001e20000100800 */
[----:B--2---:R-:W-:-:S05]  /*92f0*/  IADD3 R222, P2, R222, UR4, RZ ;  /* 0x00000004dede7c10 */ /* 0x004fca000ff5e0ff */
[----:B------:R-:W-:Y:S04]  /*9300*/  STL [R1], R222 ;  /* 0x000000de01007387 */ /* 0x000fe80000100800 */
[----:B0-----:R-:W2:Y:S01]  /*9310*/  LDL.LU R241, [R1+0x104] ;  /* 0x0001040001f17983 */ /* 0x001ea20000300800 */
[----:B------:R-:W-:Y:S02]  /*9320*/  IADD3 R181, P4, R181, UR4, RZ ;  /* 0x00000004b5b57c10 */ /* 0x000fe4000ff9e0ff */
[----:B------:R-:W-:Y:S01]  /*9330*/  IADD3 R183, P5, R183, UR4, RZ ;  /* 0x00000004b7b77c10 */ /* 0x000fe2000ffbe0ff */
[----:B------:R-:W3:Y:S01]  /*9340*/  LDL.LU R201, [R1+0x4] ;  /* 0x0000040001c97983 */ /* 0x000ee20000300800 */
[----:B------:R-:W-:Y:S02]  /*9350*/  IADD3.X R180, R180, UR12, RZ, P4, !PT ;  /* 0x0000000cb4b47c10 */ /* 0x000fe4000a7fe4ff */
[----:B------:R-:W-:Y:S01]  /*9360*/  IADD3 R237, P4, R237, UR4, RZ ;  /* 0x00000004eded7c10 */ /* 0x000fe2000ff9e0ff */
[----:B------:R-:W4:Y:S01]  /*9370*/  LDL.LU R218, [R1+0x40] ;  /* 0x0000400001da7983 */ /* 0x000f220000300800 */
[----:B------:R-:W-:-:S02]  /*9380*/  IADD3 R185, P6, R185, UR4, RZ ;  /* 0x00000004b9b97c10 */ /* 0x000fc4000ffde0ff */
[----:B------:R-:W-:Y:S02]  /*9390*/  IADD3.X R182, R182, UR12, RZ, P5, !PT ;  /* 0x0000000cb6b67c10 */ /* 0x000fe4000affe4ff */
[----:B------:R-:W-:Y:S02]  /*93a0*/  IADD3 R242, P5, R242, UR4, RZ ;  /* 0x00000004f2f27c10 */ /* 0x000fe4000ffbe0ff */
[----:B------:R-:W-:Y:S02]  /*93b0*/  IADD3.X R221, R221, UR12, RZ, P4, !PT ;  /* 0x0000000cdddd7c10 */ /* 0x000fe4000a7fe4ff */
[----:B------:R-:W-:Y:S02]  /*93c0*/  IADD3 R248, P4, R248, UR4, RZ ;  /* 0x00000004f8f87c10 */ /* 0x000fe4000ff9e0ff */
[----:B------:R-:W-:Y:S02]  /*93d0*/  IADD3.X R184, R184, UR12, RZ, P6, !PT ;  /* 0x0000000cb8b87c10 */ /* 0x000fe4000b7fe4ff */
[----:B------:R-:W-:Y:S01]  /*93e0*/  IADD3 R247, P6, R247, UR4, RZ ;  /* 0x00000004f7f77c10 */ /* 0x000fe2000ffde0ff */
[----:B------:R0:W-:Y:S03]  /*93f0*/  STL [R1+0x10], R248 ;  /* 0x000010f801007387 */ /* 0x0001e60000100800 */
[----:B------:R-:W-:-:S02]  /*9400*/  IADD3.X R243, R243, UR12, RZ, P6, !PT ;  /* 0x0000000cf3f37c10 */ /* 0x000fc4000b7fe4ff */
[----:B------:R-:W-:Y:S01]  /*9410*/  IADD3 R252, P6, R252, UR4, RZ ;  /* 0x00000004fcfc7c10 */ /* 0x000fe2000ffde0ff */
[----:B0-----:R-:W3:Y:S04]  /*9420*/  LDL.LU R248, [R1+0x100] ;  /* 0x0001000001f87983 */ /* 0x001ee80000300800 */
[----:B------:R-:W4:Y:S04]  /*9430*/  LDL.LU R223, [R1+0xc] ;  /* 0x00000c0001df7983 */ /* 0x000f280000300800 */
[----:B------:R-:W4:Y:S01]  /*9440*/  LDL.LU R222, [R1+0x48] ;  /* 0x0000480001de7983 */ /* 0x000f220000300800 */
[----:B--2---:R-:W-:-:S02]  /*9450*/  IADD3.X R241, R241, UR12, RZ, P5, !PT ;  /* 0x0000000cf1f17c10 */ /* 0x004fc4000affe4ff */
[----:B------:R-:W-:-:S05]  /*9460*/  IADD3 R250, P5, R250, UR4, RZ ;  /* 0x00000004fafa7c10 */ /* 0x000fca000ffbe0ff */
[----:B------:R0:W-:Y:S04]  /*9470*/  STL [R1+0x18], R250 ;  /* 0x000018fa01007387 */ /* 0x0001e80000100800 */
[----:B0-----:R-:W2:Y:S04]  /*9480*/  LDL.LU R250, [R1+0xfc] ;  /* 0x0000fc0001fa7983 */ /* 0x001ea80000300800 */
[----:B------:R-:W2:Y:S04]  /*9490*/  LDL.LU R229, [R1+0x14] ;  /* 0x0000140001e57983 */ /* 0x000ea80000300800 */
[----:B------:R0:W-:Y:S04]  /*94a0*/  STL [R1+0x20], R252 ;  /* 0x000020fc01007387 */ /* 0x0001e80000100800 */
[----:B0-----:R-:W2:Y:S04]  /*94b0*/  LDL.LU R252, [R1+0xf8] ;  /* 0x0000f80001fc7983 */ /* 0x001ea80000300800 */
[----:B------:R-:W2:Y:S01]  /*94c0*/  LDL.LU R207, [R1+0x50] ;  /* 0x0000500001cf7983 */ /* 0x000ea20000300800 */
[----:B------:R-:W-:-:S02]  /*94d0*/  IADD3 R187, P0, R187, UR4, RZ ;  /* 0x00000004bbbb7c10 */ /* 0x000fc4000ff1e0ff */
[----:B------:R-:W-:Y:S01]  /*94e0*/  IADD3 R189, P1, R189, UR4, RZ ;  /* 0x00000004bdbd7c10 */ /* 0x000fe2000ff3e0ff */
[----:B------:R-:W2:Y:S01]  /*94f0*/  LDL.LU R199, [R1+0x1c] ;  /* 0x00001c0001c77983 */ /* 0x000ea20000300800 */
[----:B------:R-:W-:Y:S02]  /*9500*/  IADD3.X R186, R186, UR12, RZ, P0, !PT ;  /* 0x0000000cbaba7c10 */ /* 0x000fe400087fe4ff */
[----:B------:R-:W-:Y:S01]  /*9510*/  IADD3 R249, P0, R249, UR4, RZ ;  /* 0x00000004f9f97c10 */ /* 0x000fe2000ff1e0ff */
[----:B------:R-:W2:Y:S01]  /*9520*/  LDL.LU R208, [R1+0x58] ;  /* 0x0000580001d07983 */ /* 0x000ea20000300800 */
[----:B------:R-:W-:Y:S02]  /*9530*/  IADD3.X R188, R188, UR12, RZ, P1, !PT ;  /* 0x0000000cbcbc7c10 */ /* 0x000fe40008ffe4ff */
[----:B------:R-:W-:Y:S02]  /*9540*/  IADD3 R251, P1, R251, UR4, RZ ;  /* 0x00000004fbfb7c10 */ /* 0x000fe4000ff3e0ff */
[----:B---3--:R-:W-:-:S02]  /*9550*/  IADD3.X R248, R248, UR12, RZ, P0, !PT ;  /* 0x0000000cf8f87c10 */ /* 0x008fc400087fe4ff */
[----:B------:R-:W-:-:S05]  /*9560*/  IADD3 R216, P0, R216, UR4, RZ ;  /* 0x00000004d8d87c10 */ /* 0x000fca000ff1e0ff */
[----:B------:R0:W-:Y:S01]  /*9570*/  STL [R1+0x28], R216 ;  /* 0x000028d801007387 */ /* 0x0001e20000100800 */
[----:B------:R-:W-:Y:S02]  /*9580*/  IADD3.X R201, R201, UR12, RZ, P3, !PT ;  /* 0x0000000cc9c97c10 */ /* 0x000fe40009ffe4ff */
[----:B----4-:R-:W-:Y:S01]  /*9590*/  IADD3 R218, P3, R218, UR4, RZ ;  /* 0x00000004dada7c10 */ /* 0x010fe2000ff7e0ff */
[----:B0-----:R-:W3:Y:S01]  /*95a0*/  LDL.LU R216, [R1+0x24] ;  /* 0x0000240001d87983 */ /* 0x001ee20000300800 */
[----:B--2---:R-:W-:Y:S02]  /*95b0*/  IADD3.X R250, R250, UR12, RZ, P1, !PT ;  /* 0x0000000cfafa7c10 */ /* 0x004fe40008ffe4ff */
[----:B------:R-:W-:-:S05]  /*95c0*/  IADD3 R217, P1, R217, UR4, RZ ;  /* 0x00000004d9d97c10 */ /* 0x000fca000ff3e0ff */
[----:B------:R0:W-:Y:S04]  /*95d0*/  STL [R1+0x30], R217 ;  /* 0x000030d901007387 */ /* 0x0001e80000100800 */
[----:B0-----:R-:W2:Y:S01]  /*95e0*/  LDL.LU R217, [R1+0x60] ;  /* 0x0000600001d97983 */ /* 0x001ea20000300800 */
[----:B------:R-:W-:Y:S02]  /*95f0*/  IADD3.X R252, R252, UR12, RZ, P2, !PT ;  /* 0x0000000cfcfc7c10 */ /* 0x000fe400097fe4ff */
[----:B------:R-:W-:Y:S01]  /*9600*/  IADD3 R224, P2, R224, UR4, RZ ;  /* 0x00000004e0e07c10 */ /* 0x000fe2000ff5e0ff */
[----:B------:R-:W4:Y:S04]  /*9610*/  LDL.LU R202, [R1+0x2c] ;  /* 0x00002c0001ca7983 */ /* 0x000f280000300800 */
[----:B------:R0:W-:Y:S04]  /*9620*/  STL [R1+0x38], R224 ;  /* 0x000038e001007387 */ /* 0x0001e80000100800 */
[----:B0-----:R-:W4:Y:S04]  /*9630*/  LDL.LU R224, [R1+0x68] ;  /* 0x0000680001e07983 */ /* 0x001f280000300800 */
[----:B------:R0:W-:Y:S04]  /*9640*/  STL [R1+0x4], R201 ;  /* 0x000004c901007387 */ /* 0x0001e80000100800 */
[----:B0-----:R-:W4:Y:S04]  /*9650*/  LDL.LU R201, [R1+0x34] ;  /* 0x0000340001c97983 */ /* 0x001f280000300800 */
[----:B------:R0:W-:Y:S04]  /*9660*/  STL [R1+0x40], R218 ;  /* 0x000040da01007387 */ /* 0x0001e80000100800 */
[----:B0-----:R-:W4:Y:S01]  /*9670*/  LDL.LU R218, [R1+0x70] ;  /* 0x0000700001da7983 */ /* 0x001f220000300800 */
[----:B------:R-:W-:-:S02]  /*9680*/  IADD3.X R223, R223, UR12, RZ, P4, !PT ;  /* 0x0000000cdfdf7c10 */ /* 0x000fc4000a7fe4ff */
[----:B------:R-:W-:Y:S02]  /*9690*/  IADD3 R222, P4, R222, UR4, RZ ;  /* 0x00000004dede7c10 */ /* 0x000fe4000ff9e0ff */
[----:B------:R-:W-:Y:S01]  /*96a0*/  IADD3.X R229, R229, UR12, RZ, P5, !PT ;  /* 0x0000000ce5e57c10 */ /* 0x000fe2000affe4ff */
[----:B------:R0:W-:Y:S01]  /*96b0*/  STL [R1+0xc], R223 ;  /* 0x00000cdf01007387 */ /* 0x0001e20000100800 */
[----:B------:R-:W-:-:S03]  /*96c0*/  IADD3 R207, P5, R207, UR4, RZ ;  /* 0x00000004cfcf7c10 */ /* 0x000fc6000ffbe0ff */
[----:B0-----:R-:W4:Y:S04]  /*96d0*/  LDL.LU R223, [R1+0x3c] ;  /* 0x00003c0001df7983 */ /* 0x001f280000300800 */
[----:B------:R0:W-:Y:S04]  /*96e0*/  STL [R1+0x48], R222 ;  /* 0x000048de01007387 */ /* 0x0001e80000100800 */
[----:B0-----:R-:W4:Y:S04]  /*96f0*/  LDL.LU R222, [R1+0x78] ;  /* 0x0000780001de7983 */ /* 0x001f280000300800 */
[----:B------:R0:W-:Y:S04]  /*9700*/  STL [R1+0x50], R207 ;  /* 0x000050cf01007387 */ /* 0x0001e80000100800 */
[----:B------:R-:W-:Y:S04]  /*9710*/  STL [R1+0x14], R229 ;  /* 0x000014e501007387 */ /* 0x000fe80000100800 */
[----:B0-----:R-:W4:Y:S01]  /*9720*/  LDL.LU R207, [R1+0x44] ;  /* 0x0000440001cf7983 */ /* 0x001f220000300800 */
[----:B------:R-:W-:-:S02]  /*9730*/  IADD3.X R199, R199, UR12, RZ, P6, !PT ;  /* 0x0000000cc7c77c10 */ /* 0x000fc4000b7fe4ff */
[----:B------:R-:W-:Y:S02]  /*9740*/  IADD3 R208, P6, R208, UR4, RZ ;  /* 0x00000004d0d07c10 */ /* 0x000fe4000ffde0ff */
[----:B---3--:R-:W-:-:S03]  /*9750*/  IADD3.X R216, R216, UR12, RZ, P0, !PT ;  /* 0x0000000cd8d87c10 */ /* 0x008fc600087fe4ff */
[----:B------:R0:W-:Y:S04]  /*9760*/  STL [R1+0x58], R208 ;  /* 0x000058d001007387 */ /* 0x0001e80000100800 */
[----:B------:R-:W-:Y:S04]  /*9770*/  STL [R1+0x1c], R199 ;  /* 0x00001cc701007387 */ /* 0x000fe80000100800 */
[----:B0-----:R-:W3:Y:S04]  /*9780*/  LDL.LU R208, [R1+0x4c] ;  /* 0x00004c0001d07983 */ /* 0x001ee80000300800 */
[----:B------:R0:W-:Y:S04]  /*9790*/  STL [R1+0x24], R216 ;  /* 0x000024d801007387 */ /* 0x0001e80000100800 */
[----:B0-----:R-:W3:Y:S01]  /*97a0*/  LDL.LU R216, [R1+0x88] ;  /* 0x0000880001d87983 */ /* 0x001ee20000300800 */
[----:B--2---:R-:W-:-:S02]  /*97b0*/  IADD3 R217, P0, R217, UR4, RZ ;  /* 0x00000004d9d97c10 */ /* 0x004fc4000ff1e0ff */
[----:B----4-:R-:W-:-:S03]  /*97c0*/  IADD3.X R202, R202, UR12, RZ, P1, !PT ;  /* 0x0000000ccaca7c10 */ /* 0x010fc60008ffe4ff */
[----:B------:R0:W-:Y:S04]  /*97d0*/  STL [R1+0x60], R217 ;  /* 0x000060d901007387 */ /* 0x0001e80000100800 */
[----:B0-----:R-:W2:Y:S01]  /*97e0*/  LDL.LU R217, [R1+0x54] ;  /* 0x0000540001d97983 */ /* 0x001ea20000300800 */
[----:B------:R-:W-:-:S05]  /*97f0*/  IADD3 R224, P1, R224, UR4, RZ ;  /* 0x00000004e0e07c10 */ /* 0x000fca000ff3e0ff */
[----:B------:R0:W-:Y:S04]  /*9800*/  STL [R1+0x68], R224 ;  /* 0x000068e001007387 */ /* 0x0001e80000100800 */
[----:B------:R-:W-:Y:S01]  /*9810*/  STL [R1+0x2c], R202 ;  /* 0x00002cca01007387 */ /* 0x000fe20000100800 */
[----:B------:R-:W-:-:S03]  /*9820*/  IADD3.X R201, R201, UR12, RZ, P2, !PT ;  /* 0x0000000cc9c97c10 */ /* 0x000fc600097fe4ff */
[----:B0-----:R-:W4:Y:S04]  /*9830*/  LDL.LU R224, [R1+0x90] ;  /* 0x0000900001e07983 */ /* 0x001f280000300800 */
[----:B------:R-:W4:Y:S04]  /*9840*/  LDL.LU R229, [R1+0x5c] ;  /* 0x00005c0001e57983 */ /* 0x000f280000300800 */
[----:B------:R-:W4:Y:S01]  /*9850*/  LDL.LU R199, [R1+0x98] ;  /* 0x0000980001c77983 */ /* 0x000f220000300800 */
[----:B------:R-:W-:-:S03]  /*9860*/  IADD3 R218, P2, R218, UR4, RZ ;  /* 0x00000004dada7c10 */ /* 0x000fc6000ff5e0ff */
[----:B------:R-:W-:Y:S04]  /*9870*/  STL [R1+0x34], R201 ;  /* 0x000034c901007387 */ /* 0x000fe80000100800 */
[----:B------:R0:W-:Y:S04]  /*9880*/  STL [R1+0x70], R218 ;  /* 0x000070da01007387 */ /* 0x0001e80000100800 */
[----:B0-----:R-:W4:Y:S01]  /*9890*/  LDL.LU R218, [R1+0x64] ;  /* 0x0000640001da7983 */ /* 0x001f220000300800 */
[----:B------:R-:W-:-:S05]  /*98a0*/  IADD3.X R223, R223, UR12, RZ, P3, !PT ;  /* 0x0000000cdfdf7c10 */ /* 0x000fca0009ffe4ff */
[----:B------:R0:W-:Y:S01]  /*98b0*/  STL [R1+0x3c], R223 ;  /* 0x00003cdf01007387 */ /* 0x0001e20000100800 */
[----:B------:R-:W-:-:S03]  /*98c0*/  IADD3 R222, P3, R222, UR4, RZ ;  /* 0x00000004dede7c10 */ /* 0x000fc6000ff7e0ff */
[----:B0-----:R-:W4:Y:S04]  /*98d0*/  LDL.LU R223, [R1+0x6c] ;  /* 0x00006c0001df7983 */ /* 0x001f280000300800 */
[----:B------:R0:W-:Y:S01]  /*98e0*/  STL [R1+0x78], R222 ;  /* 0x000078de01007387 */ /* 0x0001e20000100800 */
[----:B------:R-:W-:-:S03]  /*98f0*/  IADD3.X R207, R207, UR12, RZ, P4, !PT ;  /* 0x0000000ccfcf7c10 */ /* 0x000fc6000a7fe4ff */
[----:B0-----:R-:W4:Y:S01]  /*9900*/  LDL.LU R222, [R1+0xa8] ;  /* 0x0000a80001de7983 */ /* 0x001f220000300800 */
[----:B------:R-:W-:-:S05]  /*9910*/  IADD3 R158, P4, R158, UR4, RZ ;  /* 0x000000049e9e7c10 */ /* 0x000fca000ff9e0ff */
[----:B------:R0:W-:Y:S04]  /*9920*/  STL [R1+0x80], R158 ;  /* 0x0000809e01007387 */ /* 0x0001e80000100800 */
[----:B------:R1:W-:Y:S04]  /*9930*/  STL [R1+0x44], R207 ;  /* 0x000044cf01007387 */ /* 0x0003e80000100800 */
[----:B0-----:R-:W4:Y:S04]  /*9940*/  LDL.LU R158, [R1+0xf4] ;  /* 0x0000f400019e7983 */ /* 0x001f280000300800 */
[----:B------:R-:W4:Y:S04]  /*9950*/  LDL.LU R202, [R1+0x74] ;  /* 0x0000740001ca7983 */ /* 0x000f280000300800 */
[----:B------:R-:W4:Y:S01]  /*9960*/  LDL.LU R201, [R1+0xb0] ;  /* 0x0000b00001c97983 */ /* 0x000f220000300800 */
[----:B---3--:R-:W-:-:S03]  /*9970*/  IADD3.X R208, R208, UR12, RZ, P5, !PT ;  /* 0x0000000cd0d07c10 */ /* 0x008fc6000affe4ff */
[----:B-1----:R-:W3:Y:S01]  /*9980*/  LDL.LU R207, [R1+0xb8] ;  /* 0x0000b80001cf7983 */ /* 0x002ee20000300800 */
[----:B------:R-:W-:-:S03]  /*9990*/  IADD3 R216, P5, R216, UR4, RZ ;  /* 0x00000004d8d87c10 */ /* 0x000fc6000ffbe0ff */
[----:B------:R0:W-:Y:S04]  /*99a0*/  STL [R1+0x4c], R208 ;  /* 0x00004cd001007387 */ /* 0x0001e80000100800 */
[----:B0-----:R-:W3:Y:S04]  /*99b0*/  LDL.LU R208, [R1+0x84] ;  /* 0x0000840001d07983 */ /* 0x001ee80000300800 */
[----:B------:R0:W-:Y:S04]  /*99c0*/  STL [R1+0x88], R216 ;  /* 0x000088d801007387 */ /* 0x0001e80000100800 */
[----:B0-----:R-:W3:Y:S01]  /*99d0*/  LDL.LU R216, [R1+0xc0] ;  /* 0x0000c00001d87983 */ /* 0x001ee20000300800 */
[----:B--2---:R-:W-:-:S05]  /*99e0*/  IADD3.X R217, R217, UR12, RZ, P6, !PT ;  /* 0x0000000cd9d97c10 */ /* 0x004fca000b7fe4ff */
[----:B------:R0:W-:Y:S04]  /*99f0*/  STL [R1+0x54], R217 ;  /* 0x000054d901007387 */ /* 0x0001e80000100800 */
[----:B0-----:R-:W2:Y:S01]  /*9a00*/  LDL.LU R217, [R1+0x8c] ;  /* 0x00008c0001d97983 */ /* 0x001ea20000300800 */
[----:B----4-:R-:W-:Y:S02]  /*9a10*/  IADD3 R224, P6, R224, UR4, RZ ;  /* 0x00000004e0e07c10 */ /* 0x010fe4000ffde0ff */
[----:B------:R-:W-:-:S03]  /*9a20*/  IADD3.X R229, R229, UR12, RZ, P0, !PT ;  /* 0x0000000ce5e57c10 */ /* 0x000fc600087fe4ff */
[----:B------:R0:W-:Y:S01]  /*9a30*/  STL [R1+0x90], R224 ;  /* 0x000090e001007387 */ /* 0x0001e20000100800 */
[----:B------:R-:W-:-:S03]  /*9a40*/  IADD3 R199, P0, R199, UR4, RZ ;  /* 0x00000004c7c77c10 */ /* 0x000fc6000ff1e0ff */
[----:B0-----:R-:W4:Y:S04]  /*9a50*/  LDL.LU R224, [R1+0x94] ;  /* 0x0000940001e07983 */ /* 0x001f280000300800 */
[----:B------:R-:W-:Y:S04]  /*9a60*/  STL [R1+0x5c], R229 ;  /* 0x00005ce501007387 */ /* 0x000fe80000100800 */
[----:B------:R-:W-:Y:S01]  /*9a70*/  STL [R1+0x98], R199 ;  /* 0x000098c701007387 */ /* 0x000fe20000100800 */
[----:B------:R-:W-:Y:S02]  /*9a80*/  IADD3.X R218, R218, UR12, RZ, P1, !PT ;  /* 0x0000000cdada7c10 */ /* 0x000fe40008ffe4ff */
[----:B------:R-:W-:-:S05]  /*9a90*/  IADD3 R148, P1, R148, UR4, RZ ;  /* 0x0000000494947c10 */ /* 0x000fca000ff3e0ff */
[----:B------:R0:W-:Y:S04]  /*9aa0*/  STL [R1+0xa0], R148 ;  /* 0x0000a09401007387 */ /* 0x0001e80000100800 */
[----:B------:R1:W-:Y:S04]  /*9ab0*/  STL [R1+0x64], R218 ;  /* 0x000064da01007387 */ /* 0x0003e80000100800 */
[----:B0-----:R-:W4:Y:S01]  /*9ac0*/  LDL.LU R148, [R1+0xf0] ;  /* 0x0000f00001947983 */ /* 0x001f220000300800 */
[----:B------:R-:W-:Y:S02]  /*9ad0*/  IADD3.X R223, R223, UR12, RZ, P2, !PT ;  /* 0x0000000cdfdf7c10 */ /* 0x000fe400097fe4ff */
[----:B------:R-:W-:Y:S01]  /*9ae0*/  IADD3.X R3, R3, UR12, RZ, P4, !PT ;  /* 0x0000000c03037c10 */ /* 0x000fe2000a7fe4ff */
[----:B-1----:R-:W4:Y:S04]  /*9af0*/  LDL.LU R218, [R1+0xa4] ;  /* 0x0000a40001da7983 */ /* 0x002f280000300800 */
[----:B------:R0:W-:Y:S01]  /*9b00*/  STL [R1+0x6c], R223 ;  /* 0x00006cdf01007387 */ /* 0x0001e20000100800 */
[----:B------:R-:W-:-:S03]  /*9b10*/  IADD3 R222, P2, R222, UR4, RZ ;  /* 0x00000004dede7c10 */ /* 0x000fc6000ff5e0ff */
[----:B0-----:R-:W4:Y:S04]  /*9b20*/  LDL.LU R223, [R1+0xb4] ;  /* 0x0000b40001df7983 */ /* 0x001f280000300800 */
[----:B------:R0:W-:Y:S04]  /*9b30*/  STL [R1+0xa8], R222 ;  /* 0x0000a8de01007387 */ /* 0x0001e80000100800 */
[----:B0-----:R-:W4:Y:S01]  /*9b40*/  LDL.LU R222, [R1+0xbc] ;  /* 0x0000bc0001de7983 */ /* 0x001f220000300800 */
[----:B------:R-:W-:Y:S02]  /*9b50*/  IADD3.X R202, R202, UR12, RZ, P3, !PT ;  /* 0x0000000ccaca7c10 */ /* 0x000fe40009ffe4ff */
[----:B------:R-:W-:-:S03]  /*9b60*/  IADD3 R201, P3, R201, UR4, RZ ;  /* 0x00000004c9c97c10 */ /* 0x000fc6000ff7e0ff */
[----:B------:R-:W-:Y:S04]  /*9b70*/  STL [R1+0x74], R202 ;  /* 0x000074ca01007387 */ /* 0x000fe80000100800 */
[----:B------:R0:W-:Y:S04]  /*9b80*/  STL [R1+0x7c], R3 ;  /* 0x00007c0301007387 */ /* 0x0001e80000100800 */
[----:B------:R-:W-:Y:S04]  /*9b90*/  STL [R1+0xb0], R201 ;  /* 0x0000b0c901007387 */ /* 0x000fe80000100800 */
[----:B0-----:R-:W4:Y:S01]  /*9ba0*/  LDL.LU R3, [R1+0xec] ;  /* 0x0000ec0001037983 */ /* 0x001f220000300800 */
[----:B---3--:R-:W-:-:S02]  /*9bb0*/  IADD3 R207, P4, R207, UR4, RZ ;  /* 0x00000004cfcf7c10 */ /* 0x008fc4000ff9e0ff */
[----:B------:R-:W-:-:S03]  /*9bc0*/  IADD3.X R208, R208, UR12, RZ, P5, !PT ;  /* 0x0000000cd0d07c10 */ /* 0x000fc6000affe4ff */
[----:B------:R-:W-:Y:S04]  /*9bd0*/  STL [R1+0xb8], R207 ;  /* 0x0000b8cf01007387 */ /* 0x000fe80000100800 */
[----:B------:R-:W-:Y:S01]  /*9be0*/  STL [R1+0x84], R208 ;  /* 0x000084d001007387 */ /* 0x000fe20000100800 */
[----:B------:R-:W-:-:S05]  /*9bf0*/  IADD3 R216, P5, R216, UR4, RZ ;  /* 0x00000004d8d87c10 */ /* 0x000fca000ffbe0ff */
[----:B------:R-:W-:Y:S01]  /*9c00*/  STL [R1+0xc0], R216 ;  /* 0x0000c0d801007387 */ /* 0x000fe20000100800 */
[----:B--2---:R-:W-:Y:S02]  /*9c10*/  IADD3.X R217, R217, UR12, RZ, P6, !PT ;  /* 0x0000000cd9d97c10 */ /* 0x004fe4000b7fe4ff */
[----:B----4-:R-:W-:-:S05]  /*9c20*/  IADD3 R148, P6, R148, UR4, RZ ;  /* 0x0000000494947c10 */ /* 0x010fca000ffde0ff */
[----:B------:R0:W-:Y:S04]  /*9c30*/  STL [R1+0xc8], R148 ;  /* 0x0000c89401007387 */ /* 0x0001e80000100800 */
[----:B0-----:R-:W2:Y:S01]  /*9c40*/  LDL.LU R148, [R1+0xe8] ;  /* 0x0000e80001947983 */ /* 0x001ea20000300800 */
[----:B------:R-:W-:Y:S02]  /*9c50*/  IADD3.X R224, R224, UR12, RZ, P0, !PT ;  /* 0x0000000ce0e07c10 */ /* 0x000fe400087fe4ff */
[----:B------:R-:W-:Y:S01]  /*9c60*/  IADD3.X R159, R159, UR12, RZ, P1, !PT ;  /* 0x0000000c9f9f7c10 */ /* 0x000fe20008ffe4ff */
[----:B------:R-:W-:Y:S01]  /*9c70*/  STL [R1+0x8c], R217 ;  /* 0x00008cd901007387 */ /* 0x000fe20000100800 */
[----:B------:R-:W-:-:S05]  /*9c80*/  IADD3 R3, P0, R3, UR4, RZ ;  /* 0x0000000403037c10 */ /* 0x000fca000ff1e0ff */
[----:B------:R0:W-:Y:S04]  /*9c90*/  STL [R1+0xd0], R3 ;  /* 0x0000d00301007387 */ /* 0x0001e80000100800 */
[----:B------:R1:W-:Y:S04]  /*9ca0*/  STL [R1+0x94], R224 ;  /* 0x000094e001007387 */ /* 0x0003e80000100800 */
[----:B0-----:R-:W3:Y:S04]  /*9cb0*/  LDL.LU R3, [R1+0xe4] ;  /* 0x0000e40001037983 */ /* 0x001ee80000300800 */
[----:B------:R0:W-:Y:S01]  /*9cc0*/  STL [R1+0x9c], R159 ;  /* 0x00009c9f01007387 */ /* 0x0001e20000100800 */
[----:B------:R-:W-:Y:S01]  /*9cd0*/  IADD3.X R218, R218, UR12, RZ, P2, !PT ;  /* 0x0000000cdada7c10 */ /* 0x000fe200097fe4ff */
[----:B------:R-:W-:Y:S01]  /*9ce0*/  HMMA.16816.F32 R72, R168, R156, R72 ;  /* 0x0000009ca848723c */ /* 0x000fe20000001848 */
[----:B------:R-:W-:Y:S01]  /*9cf0*/  IADD3.X R158, R158, UR12, RZ, P6, !PT ;  /* 0x0000000c9e9e7c10 */ /* 0x000fe2000b7fe4ff */
[----:B-1----:R-:W1:Y:S01]  /*9d00*/  LDC R224, c[0x0][0x238] ;  /* 0x00008e00ffe07b82 */ /* 0x002e620000000800 */
[----:B0-----:R-:W4:Y:S04]  /*9d10*/  LDL.LU R159, [R1+0xe0] ;  /* 0x0000e000019f7983 */ /* 0x001f280000300800 */
[----:B------:R-:W-:Y:S01]  /*9d20*/  STL [R1+0xa4], R218 ;  /* 0x0000a4da01007387 */ /* 0x000fe20000100800 */
[----:B--2---:R-:W-:-:S05]  /*9d30*/  IADD3.X R148, R148, UR12, RZ, P3, !PT ;  /* 0x0000000c94947c10 */ /* 0x004fca0009ffe4ff */
[----:B------:R0:W-:Y:S04]  /*9d40*/  STL [R1+0xac], R148 ;  /* 0x0000ac9401007387 */ /* 0x0001e80000100800 */
[----:B0-----:R-:W2:Y:S01]  /*9d50*/  LDL.LU R148, [R1+0xdc] ;  /* 0x0000dc0001947983 */ /* 0x001ea20000300800 */
[----:B------:R-:W-:Y:S02]  /*9d60*/  IADD3.X R223, R223, UR12, RZ, P4, !PT ;  /* 0x0000000cdfdf7c10 */ /* 0x000fe4000a7fe4ff */
[----:B------:R-:W-:Y:S01]  /*9d70*/  IADD3.X R222, R222, UR12, RZ, P5, !PT ;  /* 0x0000000cdede7c10 */ /* 0x000fe2000affe4ff */
[----:B------:R0:W-:Y:S04]  /*9d80*/  STL [R1+0xc4], R158 ;  /* 0x0000c49e01007387 */ /* 0x0001e80000100800 */
[----:B------:R-:W-:Y:S04]  /*9d90*/  STL [R1+0xb4], R223 ;  /* 0x0000b4df01007387 */ /* 0x000fe80000100800 */
[----:B0-----:R0:W5:Y:S04]  /*9da0*/  LDL.LU R158, [R1+0xd8] ;  /* 0x0000d800019e7983 */ /* 0x0011680000300800 */
[----:B------:R-:W-:Y:S01]  /*9db0*/  STL [R1+0xbc], R222 ;  /* 0x0000bcde01007387 */ /* 0x000fe20000100800 */
[----:B------:R-:W-:Y:S01]  /*9dc0*/  HMMA.16816.F32 R68, R168, R150, R68 ;  /* 0x00000096a844723c */ /* 0x000fe20000001844 */
[----:B------:R-:W-:-:S05]  /*9dd0*/  UIADD3 UR14, UP2, UR4, UR14, URZ ;  /* 0x0000000e040e7290 */ /* 0x000fca000ff5e03f */
[----:B------:R-:W-:Y:S01]  /*9de0*/  HMMA.16816.F32 R64, R168, R28, R64 ;  /* 0x0000001ca840723c */ /* 0x000fe20000001840 */
[----:B------:R-:W-:-:S05]  /*9df0*/  UIADD3 UR15, UP6, UR4, UR15, URZ ;  /* 0x0000000f040f7290 */ /* 0x000fca000ffde03f */
[----:B------:R-:W-:Y:S01]  /*9e00*/  HMMA.16816.F32 R48, R168, R30, R48 ;  /* 0x0000001ea830723c */ /* 0x000fe20000001830 */
[----:B------:R-:W-:Y:S02]  /*9e10*/  UIADD3 UR16, UP5, UR4, UR16, URZ ;  /* 0x0000001004107290 */ /* 0x000fe4000ffbe03f */
[----:B------:R-:W-:Y:S01]  /*9e20*/  UIADD3 UR7, UR7, -0x1, URZ ;  /* 0xffffffff07077890 */ /* 0x000fe2000fffe03f */
[----:B----4-:R-:W-:-:S05]  /*9e30*/  IADD3.X R159, R159, UR12, RZ, P0, !PT ;  /* 0x0000000c9f9f7c10 */ /* 0x010fca00087fe4ff */
[----:B------:R4:W-:Y:S02]  /*9e40*/  STL [R1+0xcc], R159 ;  /* 0x0000cc9f01007387 */ /* 0x0009e40000100800 */
[----:B----4-:R-:W4:Y:S01]  /*9e50*/  S2R R159, SR_TID.X ;  /* 0x00000000009f7919 */ /* 0x010f220000002100 */
[----:B------:R-:W-:Y:S01]  /*9e60*/  UIADD3.X UR38, UR12, UR38, URZ, UP2, !UPT ;  /* 0x000000260c267290 */ /* 0x000fe200097fe43f */
[----:B------:R-:W-:Y:S01]  /*9e70*/  F2FP.F16.E5M2.UNPACK_B R160, R160 ;  /* 0x000000a0ffa0723e */ /* 0x000fe200020004ff */
[----:B------:R-:W-:Y:S01]  /*9e80*/  UIADD3.X UR39, UR12, UR39, URZ, UP6, !UPT ;  /* 0x000000270c277290 */ /* 0x000fe2000b7fe43f */
[----:B------:R-:W-:Y:S01]  /*9e90*/  F2FP.F16.E5M2.UNPACK_B R161, R161 ;  /* 0x000000a1ffa1723e */ /* 0x000fe200020004ff */
[----:B------:R-:W-:Y:S01]  /*9ea0*/  UIADD3.X UR40, UR12, UR40, URZ, UP5, !UPT ;  /* 0x000000280c287290 */ /* 0x000fe2000affe43f */
[----:B------:R-:W-:Y:S01]  /*9eb0*/  F2FP.F16.E5M2.UNPACK_B R162, R162 ;  /* 0x000000a2ffa2723e */ /* 0x000fe200020004ff */
[----:B------:R-:W-:Y:S01]  /*9ec0*/  UIADD3 UR17, UP1, UR4, UR17, URZ ;  /* 0x0000001104117290 */ /* 0x000fe2000ff3e03f */
        /* <DEDUP_REMOVED lines=9> */
[----:B------:R-:W-:-:S02]  /*9f60*/  UIADD3 UR22, UP6, UR4, UR22, URZ ;  /* 0x0000001604167290 */ /* 0x000fc4000ffde03f */
[----:B------:R-:W-:Y:S01]  /*9f70*/  UIADD3 UR23, UP5, UR4, UR23, URZ ;  /* 0x0000001704177290 */ /* 0x000fe2000ffbe03f */
[----:B------:R-:W-:Y:S01]  /*9f80*/  ISETP.NE.U32.AND P1, PT, RZ, UR7, PT ;  /* 0x00000007ff007c0c */ /* 0x000fe2000bf25070 */
[----:B------:R-:W-:Y:S02]  /*9f90*/  UIADD3.X UR41, UR12, UR41, URZ, UP1, !UPT ;  /* 0x000000290c297290 */ /* 0x000fe40008ffe43f */
[----:B------:R-:W-:Y:S02]  /*9fa0*/  UIADD3.X UR42, UR12, UR42, URZ, UP0, !UPT ;  /* 0x0000002a0c2a7290 */ /* 0x000fe400087fe43f */
[----:B------:R-:W-:Y:S02]  /*9fb0*/  UIADD3.X UR43, UR12, UR43, URZ, UP4, !UPT ;  /* 0x0000002b0c2b7290 */ /* 0x000fe4000a7fe43f */
[----:B------:R-:W-:Y:S02]  /*9fc0*/  UIADD3.X UR44, UR12, UR44, URZ, UP3, !UPT ;  /* 0x0000002c0c2c7290 */ /* 0x000fe40009ffe43f */
[----:B------:R-:W-:-:S02]  /*9fd0*/  UIADD3.X UR45, UR12, UR45, URZ, UP2, !UPT ;  /* 0x0000002d0c2d7290 */ /* 0x000fc400097fe43f */
[----:B------:R-:W-:Y:S02]  /*9fe0*/  UIADD3.X UR46, UR12, UR46, URZ, UP6, !UPT ;  /* 0x0000002e0c2e7290 */ /* 0x000fe4000b7fe43f */
[----:B------:R-:W-:Y:S02]  /*9ff0*/  UIADD3.X UR47, UR12, UR47, URZ, UP5, !UPT ;  /* 0x0000002f0c2f7290 */ /* 0x000fe4000affe43f */
[----:B------:R-:W-:Y:S02]  /*a000*/  UIADD3 UR24, UP1, UR4, UR24, URZ ;  /* 0x0000001804187290 */ /* 0x000fe4000ff3e03f */
[----:B------:R-:W-:Y:S02]  /*a010*/  UIADD3 UR25, UP0, UR4, UR25, URZ ;  /* 0x0000001904197290 */ /* 0x000fe4000ff1e03f */
[----:B------:R-:W-:Y:S02]  /*a020*/  UIADD3 UR26, UP4, UR4, UR26, URZ ;  /* 0x0000001a041a7290 */ /* 0x000fe4000ff9e03f */
[----:B------:R-:W-:-:S02]  /*a030*/  UIADD3 UR27, UP3, UR4, UR27, URZ ;  /* 0x0000001b041b7290 */ /* 0x000fc4000ff7e03f */
[----:B------:R-:W-:Y:S02]  /*a040*/  UIADD3 UR28, UP2, UR4, UR28, URZ ;  /* 0x0000001c041c7290 */ /* 0x000fe4000ff5e03f */
[----:B------:R-:W-:Y:S02]  /*a050*/  UIADD3 UR29, UP6, UR4, UR29, URZ ;  /* 0x0000001d041d7290 */ /* 0x000fe4000ffde03f */
[----:B------:R-:W-:Y:S01]  /*a060*/  UIADD3 UR30, UP5, UR4, UR30, URZ ;  /* 0x0000001e041e7290 */ /* 0x000fe2000ffbe03f */
[----:B------:R-:W-:Y:S01]  /*a070*/  HMMA.16816.F32 R28, R172, R4, R164 ;  /* 0x00000004ac1c723c */ /* 0x000fe200000018a4 */
[----:B------:R-:W-:Y:S02]  /*a080*/  UIADD3.X UR48, UR12, UR48, URZ, UP1, !UPT ;  /* 0x000000300c307290 */ /* 0x000fe40008ffe43f */
[----:B------:R-:W-:-:S03]  /*a090*/  UIADD3.X UR49, UR12, UR49, URZ, UP0, !UPT ;  /* 0x000000310c317290 */ /* 0x000fc600087fe43f */
[----:B------:R-:W-:Y:S01]  /*a0a0*/  HMMA.16816.F32 R104, R160, R4, R104 ;  /* 0x00000004a068723c */ /* 0x000fe20000001868 */
[----:B------:R-:W-:Y:S02]  /*a0b0*/  UIADD3.X UR50, UR12, UR50, URZ, UP4, !UPT ;  /* 0x000000320c327290 */ /* 0x000fe4000a7fe43f */
[----:B------:R-:W-:-:S03]  /*a0c0*/  UIADD3.X UR51, UR12, UR51, URZ, UP3, !UPT ;  /* 0x000000330c337290 */ /* 0x000fc60009ffe43f */
[----:B------:R-:W-:Y:S01]  /*a0d0*/  HMMA.16816.F32 R72, R152, R4, R72 ;  /* 0x000000049848723c */ /* 0x000fe20000001848 */
[----:B------:R-:W-:Y:S02]  /*a0e0*/  UIADD3.X UR52, UR12, UR52, URZ, UP2, !UPT ;  /* 0x000000340c347290 */ /* 0x000fe400097fe43f */
[----:B------:R-:W-:Y:S02]  /*a0f0*/  UIADD3.X UR53, UR12, UR53, URZ, UP6, !UPT ;  /* 0x000000350c357290 */ /* 0x000fe4000b7fe43f */
[----:B------:R-:W-:Y:S02]  /*a100*/  UIADD3.X UR54, UR12, UR54, URZ, UP5, !UPT ;  /* 0x000000360c367290 */ /* 0x000fe4000affe43f */
[----:B-1----:R-:W-:Y:S01]  /*a110*/  IMAD.SHL.U32 R4, R224, 0x20, RZ ;  /* 0x00000020e0047824 */ /* 0x002fe200078e00ff */
[----:B------:R-:W-:Y:S02]  /*a120*/  UIADD3 UR31, UP1, UR4, UR31, URZ ;  /* 0x0000001f041f7290 */ /* 0x000fe4000ff3e03f */
[----:B------:R-:W-:-:S02]  /*a130*/  UIADD3 UR32, UP0, UR4, UR32, URZ ;  /* 0x0000002004207290 */ /* 0x000fc4000ff1e03f */
[----:B------:R-:W-:Y:S02]  /*a140*/  UIADD3 UR33, UP4, UR4, UR33, URZ ;  /* 0x0000002104217290 */ /* 0x000fe4000ff9e03f */
[----:B------:R-:W-:Y:S02]  /*a150*/  UIADD3 UR34, UP3, UR4, UR34, URZ ;  /* 0x0000002204227290 */ /* 0x000fe4000ff7e03f */
[----:B------:R-:W-:Y:S02]  /*a160*/  UIADD3 UR35, UP2, UR4, UR35, URZ ;  /* 0x0000002304237290 */ /* 0x000fe4000ff5e03f */
[----:B------:R-:W-:Y:S02]  /*a170*/  UIADD3 UR36, UP6, UR4, UR36, URZ ;  /* 0x0000002404247290 */ /* 0x000fe4000ffde03f */
[----:B------:R-:W-:Y:S01]  /*a180*/  UIADD3 UR37, UP5, UR4, UR37, URZ ;  /* 0x0000002504257290 */ /* 0x000fe2000ffbe03f */
[----:B---3--:R-:W-:Y:S01]  /*a190*/  IADD3 R3, P2, R4, R3, RZ ;  /* 0x0000000304037210 */ /* 0x008fe20007f5e0ff */
[----:B------:R-:W-:Y:S01]  /*a1a0*/  HMMA.16816.F32 R16, R172, R34, R16 ;  /* 0x00000022ac10723c */ /* 0x000fe20000001810 */
[----:B------:R-:W-:-:S02]  /*a1b0*/  UIADD3.X UR55, UR12, UR55, URZ, UP1, !UPT ;  /* 0x000000370c377290 */ /* 0x000fc40008ffe43f */
[----:B------:R-:W-:Y:S02]  /*a1c0*/  UIADD3.X UR56, UR12, UR56, URZ, UP0, !UPT ;  /* 0x000000380c387290 */ /* 0x000fe400087fe43f */
[----:B------:R-:W-:Y:S01]  /*a1d0*/  UIADD3.X UR57, UR12, UR57, URZ, UP4, !UPT ;  /* 0x000000390c397290 */ /* 0x000fe2000a7fe43f */
[C---:B------:R-:W-:Y:S01]  /*a1e0*/  HMMA.16816.F32 R144, R172.reuse, R40, R144 ;  /* 0x00000028ac90723c */ /* 0x040fe20000001890 */
[----:B------:R-:W-:Y:S02]  /*a1f0*/  UIADD3.X UR58, UR12, UR58, URZ, UP3, !UPT ;  /* 0x0000003a0c3a7290 */ /* 0x000fe40009ffe43f */
[----:B------:R-:W-:Y:S02]  /*a200*/  UIADD3.X UR59, UR12, UR59, URZ, UP2, !UPT ;  /* 0x0000003b0c3b7290 */ /* 0x000fe400097fe43f */
[----:B------:R-:W-:Y:S01]  /*a210*/  UIADD3.X UR60, UR12, UR60, URZ, UP6, !UPT ;  /* 0x0000003c0c3c7290 */ /* 0x000fe2000b7fe43f */
[----:B------:R-:W-:Y:S01]  /*a220*/  HMMA.16816.F32 R12, R172, R42, R12 ;  /* 0x0000002aac0c723c */ /* 0x000fe2000000180c */
[----:B------:R-:W-:Y:S01]  /*a230*/  UIADD3.X UR61, UR12, UR61, URZ, UP5, !UPT ;  /* 0x0000003d0c3d7290 */ /* 0x000fe2000affe43f */
[----:B------:R-:W-:Y:S01]  /*a240*/  VIADD R0, R0, 0xffffffe0 ;  /* 0xffffffe000007836 */ /* 0x000fe20000000000 */
[----:B----4-:R-:W-:-:S03]  /*a250*/  LOP3.LUT R159, R159, 0x1f, RZ, 0xc0, !PT ;  /* 0x0000001f9f9f7812 */ /* 0x010fc600078ec0ff */
[C---:B------:R-:W-:Y:S06]  /*a260*/  HMMA.16816.F32 R8, R172.reuse, R36, R8 ;  /* 0x00000024ac08723c */ /* 0x040fec0000001808 */
[----:B------:R-:W-:Y:S06]  /*a270*/  HMMA.16816.F32 R140, R172, R38, R140 ;  /* 0x00000026ac8c723c */ /* 0x000fec000000188c */
[C---:B------:R-:W-:Y:S06]  /*a280*/  HMMA.16816.F32 R100, R160.reuse, R6, R100 ;  /* 0x00000006a064723c */ /* 0x040fec0000001864 */
[C---:B------:R-:W-:Y:S06]  /*a290*/  HMMA.16816.F32 R96, R160.reuse, R32, R96 ;  /* 0x00000020a060723c */ /* 0x040fec0000001860 */
[C---:B------:R-:W-:Y:S06]  /*a2a0*/  HMMA.16816.F32 R92, R160.reuse, R34, R92 ;  /* 0x00000022a05c723c */ /* 0x040fec000000185c */
[C---:B------:R-:W-:Y:S06]  /*a2b0*/  HMMA.16816.F32 R88, R160.reuse, R40, R88 ;  /* 0x00000028a058723c */ /* 0x040fec0000001858 */
[C---:B------:R-:W-:Y:S06]  /*a2c0*/  HMMA.16816.F32 R84, R160.reuse, R42, R84 ;  /* 0x0000002aa054723c */ /* 0x040fec0000001854 */
        /* <DEDUP_REMOVED lines=8> */
[----:B------:R-:W-:Y:S01]  /*a350*/  HMMA.16816.F32 R44, R152, R38, R44 ;  /* 0x00000026982c723c */ /* 0x000fe2000000182c */
[----:B--2---:R-:W-:Y:S01]  /*a360*/  LEA.HI.X.SX32 R148, R4, R148, 0x1, P2 ;  /* 0x0000009404947211 */ /* 0x004fe200010f0eff */
[----:B------:R-:W-:-:S07]  /*a370*/  NOP ;  /* 0x0000000000007918 */ /* 0x000fce0000000000 */
[----:B0-----:R-:W-:-:S15]  /*a380*/  @P1 BRA `(.L_x_1) ;  /* 0xffffffb400341947 */ /* 0x001fde000383ffff */
.L_x_0:
[----:B------:R-:W2:Y:S01]  /*a390*/  LDL.LU R36, [R1+0xd4] ;  /* 0x0000d40001247983 */ /* 0x000ea20000300800 */
[----:B------:R-:W-:Y:S01]  /*a3a0*/  ULEA UR5, UR5, UR6, 0x5 ;  /* 0x0000000605057291 */ /* 0x000fe2000f8e283f */
[----:B------:R-:W-:Y:S01]  /*a3b0*/  F2FP.SATFINITE.E5M2.F32.PACK_AB_MERGE_C R4, R29, R28, RZ ;  /* 0x0000001c1d04723e */ /* 0x000fe200048060ff */
[C---:B-----5:R-:W-:Y:S01]  /*a3c0*/  VIADD R2, R158.reuse, 0x1 ;  /* 0x000000019e027836 */ /* 0x060fe20000000000 */
[----:B0-----:R-:W0:Y:S01]  /*a3d0*/  S2R R32, SR_TID.X ;  /* 0x0000000000207919 */ /* 0x001e220000002100 */
[----:B------:R-:W-:Y:S01]  /*a3e0*/  F2FP.SATFINITE.E5M2.F32.PACK_AB_MERGE_C R5, R31, R30, RZ ;  /* 0x0000001e1f05723e */ /* 0x000fe200048060ff */
[C---:B------:R-:W-:Y:S01]  /*a3f0*/  VIADD R0, R158.reuse, 0x2 ;  /* 0x000000029e007836 */ /* 0x040fe20000000000 */
[----:B------:R-:W-:Y:S01]  /*a400*/  F2FP.SATFINITE.E5M2.F32.PACK_AB_MERGE_C R25, R25, R24, RZ ;  /* 0x000000181919723e */ /* 0x000fe200048060ff */
[----:B------:R-:W-:Y:S01]  /*a410*/  ULDC UR7, c[0x0][0x22c] ;  /* 0x00008b0000077ab9 */ /* 0x000fe20000000800 */
[----:B------:R-:W-:Y:S01]  /*a420*/  F2FP.SATFINITE.E5M2.F32.PACK_AB_MERGE_C R26, R27, R26, RZ ;  /* 0x0000001a1b1a723e */ /* 0x000fe200048060ff */
[----:B------:R-:W-:Y:S01]  /*a430*/  VIADD R31, R158, 0x5 ;  /* 0x000000059e1f7836 */ /* 0x000fe20000000000 */
[----:B------:R-:W-:-:S02]  /*a440*/  F2FP.SATFINITE.E5M2.F32.PACK_AB_MERGE_C R6, R137, R136, RZ ;  /* 0x000000888906723e */ /* 0x000fc400048060ff */
[----:B------:R-:W-:Y:S02]  /*a450*/  F2FP.SATFINITE.E5M2.F32.PACK_AB_MERGE_C R7, R139, R138, RZ ;  /* 0x0000008a8b07723e */ /* 0x000fe400048060ff */
[----:B------:R-:W-:Y:S02]  /*a460*/  F2FP.SATFINITE.E5M2.F32.PACK_AB_MERGE_C R133, R133, R132, RZ ;  /* 0x000000848585723e */ /* 0x000fe400048060ff */
[----:B------:R-:W-:Y:S02]  /*a470*/  F2FP.SATFINITE.E5M2.F32.PACK_AB_MERGE_C R134, R135, R134, RZ ;  /* 0x000000868786723e */ /* 0x000fe400048060ff */
[----:B------:R-:W-:Y:S02]  /*a480*/  F2FP.SATFINITE.E5M2.F32.PACK_AB_MERGE_C R106, R107, R106, RZ ;  /* 0x0000006a6b6a723e */ /* 0x000fe400048060ff */
[----:B------:R-:W-:Y:S02]  /*a490*/  F2FP.SATFINITE.E5M2.F32.PACK_AB_MERGE_C R103, R103, R102, RZ ;  /* 0x000000666767723e */ /* 0x000fe400048060ff */
[----:B------:R-:W-:-:S02]  /*a4a0*/  F2FP.SATFINITE.E5M2.F32.PACK_AB_MERGE_C R104, R105, R104, RZ ;  /* 0x000000686968723e */ /* 0x000fc400048060ff */
[----:B------:R-:W-:Y:S02]  /*a4b0*/  F2FP.SATFINITE.E5M2.F32.PACK_AB_MERGE_C R101, R101, R100, RZ ;  /* 0x000000646565723e */ /* 0x000fe400048060ff */
[----:B------:R-:W-:Y:S02]  /*a4c0*/  F2FP.SATFINITE.E5M2.F32.PACK_AB_MERGE_C R72, R73, R72, RZ ;  /* 0x000000484948723e */ /* 0x000fe400048060ff */
[----:B------:R-:W-:Y:S02]  /*a4d0*/  F2FP.SATFINITE.E5M2.F32.PACK_AB_MERGE_C R74, R75, R74, RZ ;  /* 0x0000004a4b4a723e */ /* 0x000fe400048060ff */
[----:B------:R-:W-:Y:S02]  /*a4e0*/  F2FP.SATFINITE.E5M2.F32.PACK_AB_MERGE_C R69, R69, R68, RZ ;  /* 0x000000444545723e */ /* 0x000fe400048060ff */
[----:B------:R-:W-:Y:S02]  /*a4f0*/  F2FP.SATFINITE.E5M2.F32.PACK_AB_MERGE_C R71, R71, R70, RZ ;  /* 0x000000464747723e */ /* 0x000fe400048060ff */
[----:B------:R-:W-:-:S02]  /*a500*/  PRMT R4, R4, 0x5410, R25 ;  /* 0x0000541004047816 */ /* 0x000fc40000000019 */
[----:B------:R-:W-:Y:S01]  /*a510*/  LEA R159, R159, UR5, 0x4 ;  /* 0x000000059f9f7c11 */ /* 0x000fe2000f8e20ff */
[----:B------:R-:W-:Y:S01]  /*a520*/  ULDC.64 UR4, c[0x0][0x228] ;  /* 0x00008a0000047ab9 */ /* 0x000fe20000000a00 */
[----:B------:R-:W-:Y:S02]  /*a530*/  PRMT R5, R5, 0x5410, R26 ;  /* 0x0000541005057816 */ /* 0x000fe4000000001a */
[----:B------:R-:W-:Y:S02]  /*a540*/  PRMT R6, R6, 0x5410, R133 ;  /* 0x0000541006067816 */ /* 0x000fe40000000085 */
[----:B------:R-:W-:Y:S01]  /*a550*/  PRMT R7, R7, 0x5410, R134 ;  /* 0x0000541007077816 */ /* 0x000fe20000000086 */
[----:B------:R-:W-:Y:S01]  /*a560*/  BAR.SYNC.DEFER_BLOCKING 0x0 ;  /* 0x0000000000007b1d */ /* 0x000fe20000010000 */
[----:B------:R-:W-:Y:S02]  /*a570*/  PRMT R105, R106, 0x5410, R103 ;  /* 0x000054106a697816 */ /* 0x000fe40000000067 */
[----:B------:R-:W-:-:S02]  /*a580*/  PRMT R104, R104, 0x5410, R101 ;  /* 0x0000541068687816 */ /* 0x000fc40000000065 */
[----:B------:R-:W-:Y:S02]  /*a590*/  PRMT R106, R72, 0x5410, R69 ;  /* 0x00005410486a7816 */ /* 0x000fe40000000045 */
[----:B------:R-:W-:Y:S02]  /*a5a0*/  PRMT R107, R74, 0x5410, R71 ;  /* 0x000054104a6b7816 */ /* 0x000fe40000000047 */
[----:B0-----:R-:W-:Y:S02]  /*a5b0*/  LOP3.LUT R32, R32, 0x3f, RZ, 0xc0, !PT ;  /* 0x0000003f20207812 */ /* 0x001fe400078ec0ff */
[----:B------:R-:W-:Y:S02]  /*a5c0*/  F2FP.SATFINITE.E5M2.F32.PACK_AB_MERGE_C R20, R21, R20, RZ ;  /* 0x000000141514723e */ /* 0x000fe400048060ff */
[----:B------:R-:W-:Y:S02]  /*a5d0*/  F2FP.SATFINITE.E5M2.F32.PACK_AB_MERGE_C R22, R23, R22, RZ ;  /* 0x000000161716723e */ /* 0x000fe400048060ff */
[----:B------:R-:W-:-:S02]  /*a5e0*/  F2FP.SATFINITE.E5M2.F32.PACK_AB_MERGE_C R17, R17, R16, RZ ;  /* 0x000000101111723e */ /* 0x000fc400048060ff */
[----:B------:R-:W-:Y:S02]  /*a5f0*/  F2FP.SATFINITE.E5M2.F32.PACK_AB_MERGE_C R19, R19, R18, RZ ;  /* 0x000000121313723e */ /* 0x000fe400048060ff */
[----:B------:R-:W-:Y:S02]  /*a600*/  LEA R3, R32, UR6, 0x4 ;  /* 0x0000000620037c11 */ /* 0x000fe4000f8e20ff */
[----:B------:R-:W-:Y:S02]  /*a610*/  F2FP.SATFINITE.E5M2.F32.PACK_AB_MERGE_C R128, R129, R128, RZ ;  /* 0x000000808180723e */ /* 0x000fe400048060ff */
[----:B------:R-:W-:Y:S01]  /*a620*/  F2FP.SATFINITE.E5M2.F32.PACK_AB_MERGE_C R130, R131, R130, RZ ;  /* 0x000000828382723e */ /* 0x000fe200048060ff */
[----:B------:R0:W-:Y:S01]  /*a630*/  STSM.16.M88.4 [R159], R4 ;  /* 0x000000049f007844 */ /* 0x0001e20000000200 */
[----:B------:R-:W-:Y:S02]  /*a640*/  F2FP.SATFINITE.E5M2.F32.PACK_AB_MERGE_C R125, R125, R124, RZ ;  /* 0x0000007c7d7d723e */ /* 0x000fe400048060ff */
[----:B------:R-:W-:Y:S01]  /*a650*/  F2FP.SATFINITE.E5M2.F32.PACK_AB_MERGE_C R127, R127, R126, RZ ;  /* 0x0000007e7f7f723e */ /* 0x000fe200048060ff */
[----:B------:R-:W-:Y:S01]  /*a660*/  STSM.16.M88.4 [R159+0x200], R104 ;  /* 0x000200689f007844 */ /* 0x000fe20000000200 */
[----:B------:R-:W-:-:S02]  /*a670*/  F2FP.SATFINITE.E5M2.F32.PACK_AB_MERGE_C R98, R99, R98, RZ ;  /* 0x000000626362723e */ /* 0x000fc400048060ff */
[----:B------:R-:W-:Y:S01]  /*a680*/  F2FP.SATFINITE.E5M2.F32.PACK_AB_MERGE_C R95, R95, R94, RZ ;  /* 0x0000005e5f5f723e */ /* 0x000fe200048060ff */
[----:B------:R-:W-:Y:S01]  /*a690*/  BAR.SYNC.DEFER_BLOCKING 0x0 ;  /* 0x0000000000007b1d */ /* 0x000fe20000010000 */
[----:B------:R-:W-:Y:S02]  /*a6a0*/  F2FP.SATFINITE.E5M2.F32.PACK_AB_MERGE_C R96, R97, R96, RZ ;  /* 0x000000606160723e */ /* 0x000fe400048060ff */
[----:B------:R-:W-:Y:S02]  /*a6b0*/  F2FP.SATFINITE.E5M2.F32.PACK_AB_MERGE_C R93, R93, R92, RZ ;  /* 0x0000005c5d5d723e */ /* 0x000fe400048060ff */
[----:B------:R-:W-:Y:S02]  /*a6c0*/  F2FP.SATFINITE.E5M2.F32.PACK_AB_MERGE_C R64, R65, R64, RZ ;  /* 0x000000404140723e */ /* 0x000fe400048060ff */
[----:B------:R-:W-:Y:S02]  /*a6d0*/  F2FP.SATFINITE.E5M2.F32.PACK_AB_MERGE_C R66, R67, R66, RZ ;  /* 0x000000424342723e */ /* 0x000fe400048060ff */
[----:B0-----:R-:W-:-:S02]  /*a6e0*/  PRMT R4, R20, 0x5410, R17 ;  /* 0x0000541014047816 */ /* 0x001fc40000000011 */
[----:B------:R-:W-:Y:S02]  /*a6f0*/  PRMT R5, R22, 0x5410, R19 ;  /* 0x0000541016057816 */ /* 0x000fe40000000013 */
[----:B------:R-:W-:Y:S02]  /*a700*/  F2FP.SATFINITE.E5M2.F32.PACK_AB_MERGE_C R61, R61, R60, RZ ;  /* 0x0000003c3d3d723e */ /* 0x000fe400048060ff */
[----:B------:R-:W-:Y:S02]  /*a710*/  F2FP.SATFINITE.E5M2.F32.PACK_AB_MERGE_C R63, R63, R62, RZ ;  /* 0x0000003e3f3f723e */ /* 0x000fe400048060ff */
[----:B------:R-:W-:Y:S02]  /*a720*/  PRMT R6, R128, 0x5410, R125 ;  /* 0x0000541080067816 */ /* 0x000fe4000000007d */
[----:B------:R-:W-:Y:S02]  /*a730*/  PRMT R7, R130, 0x5410, R127 ;  /* 0x0000541082077816 */ /* 0x000fe4000000007f */
[----:B------:R-:W-:-:S02]  /*a740*/  PRMT R97, R98, 0x5410, R95 ;  /* 0x0000541062617816 */ /* 0x000fc4000000005f */
[----:B------:R-:W-:Y:S01]  /*a750*/  PRMT R96, R96, 0x5410, R93 ;  /* 0x0000541060607816 */ /* 0x000fe2000000005d */
[----:B------:R-:W0:Y:S01]  /*a760*/  LDS.128 R24, [R3] ;  /* 0x0000000003187984 */ /* 0x000e220000000c00 */
[----:B------:R-:W-:Y:S02]  /*a770*/  PRMT R98, R64, 0x5410, R61 ;  /* 0x0000541040627816 */ /* 0x000fe4000000003d */
[----:B------:R-:W-:Y:S01]  /*a780*/  PRMT R99, R66, 0x5410, R63 ;  /* 0x0000541042637816 */ /* 0x000fe2000000003f */
[----:B------:R-:W1:Y:S01]  /*a790*/  LDS.128 R20, [R3+0x400] ;  /* 0x0004000003147984 */ /* 0x000e620000000c00 */
[----:B------:R-:W-:Y:S02]  /*a7a0*/  F2FP.SATFINITE.E5M2.F32.PACK_AB_MERGE_C R13, R13, R12, RZ ;  /* 0x0000000c0d0d723e */ /* 0x000fe400048060ff */
[----:B------:R-:W-:Y:S01]  /*a7b0*/  F2FP.SATFINITE.E5M2.F32.PACK_AB_MERGE_C R15, R15, R14, RZ ;  /* 0x0000000e0f0f723e */ /* 0x000fe200048060ff */
[----:B------:R-:W-:Y:S01]  /*a7c0*/  BAR.SYNC.DEFER_BLOCKING 0x0 ;  /* 0x0000000000007b1d */ /* 0x000fe20000010000 */
[----:B------:R-:W-:-:S02]  /*a7d0*/  F2FP.SATFINITE.E5M2.F32.PACK_AB_MERGE_C R144, R145, R144, RZ ;  /* 0x000000909190723e */ /* 0x000fc400048060ff */
[----:B------:R-:W-:Y:S02]  /*a7e0*/  F2FP.SATFINITE.E5M2.F32.PACK_AB_MERGE_C R146, R147, R146, RZ ;  /* 0x000000929392723e */ /* 0x000fe400048060ff */
[----:B------:R-:W-:Y:S02]  /*a7f0*/  F2FP.SATFINITE.E5M2.F32.PACK_AB_MERGE_C R16, R9, R8, RZ ;  /* 0x000000080910723e */ /* 0x000fe400048060ff */
[----:B------:R-:W-:Y:S02]  /*a800*/  F2FP.SATFINITE.E5M2.F32.PACK_AB_MERGE_C R18, R11, R10, RZ ;  /* 0x0000000a0b12723e */ /* 0x000fe400048060ff */
[----:B------:R-:W-:Y:S02]  /*a810*/  PRMT R144, R144, 0x5410, R13 ;  /* 0x0000541090907816 */ /* 0x000fe4000000000d */
[----:B------:R-:W-:Y:S02]  /*a820*/  PRMT R145, R146, 0x5410, R15 ;  /* 0x0000541092917816 */ /* 0x000fe4000000000f */
[----:B------:R-:W-:-:S02]  /*a830*/  F2FP.SATFINITE.E5M2.F32.PACK_AB_MERGE_C R120, R121, R120, RZ ;  /* 0x000000787978723e */ /* 0x000fc400048060ff */
[----:B------:R-:W-:Y:S02]  /*a840*/  F2FP.SATFINITE.E5M2.F32.PACK_AB_MERGE_C R122, R123, R122, RZ ;  /* 0x0000007a7b7a723e */ /* 0x000fe400048060ff */
[----:B------:R-:W-:Y:S02]  /*a850*/  F2FP.SATFINITE.E5M2.F32.PACK_AB_MERGE_C R117, R117, R116, RZ ;  /* 0x000000747575723e */ /* 0x000fe400048060ff */
[----:B------:R-:W-:Y:S02]  /*a860*/  F2FP.SATFINITE.E5M2.F32.PACK_AB_MERGE_C R119, R119, R118, RZ ;  /* 0x000000767777723e */ /* 0x000fe400048060ff */
[----:B------:R-:W-:Y:S02]  /*a870*/  F2FP.SATFINITE.E5M2.F32.PACK_AB_MERGE_C R90, R91, R90, RZ ;  /* 0x0000005a5b5a723e */ /* 0x000fe400048060ff */
[----:B------:R-:W-:Y:S01]  /*a880*/  F2FP.SATFINITE.E5M2.F32.PACK_AB_MERGE_C R87, R87, R86, RZ ;  /* 0x000000565757723e */ /* 0x000fe200048060ff */
[----:B------:R-:W-:Y:S01]  /*a890*/  STSM.16.M88.4 [R159], R4 ;  /* 0x000000049f007844 */ /* 0x000fe20000000200 */
[----:B------:R-:W-:-:S02]  /*a8a0*/  F2FP.SATFINITE.E5M2.F32.PACK_AB_MERGE_C R88, R89, R88, RZ ;  /* 0x000000585958723e */ /* 0x000fc400048060ff */
[----:B------:R-:W-:Y:S01]  /*a8b0*/  F2FP.SATFINITE.E5M2.F32.PACK_AB_MERGE_C R85, R85, R84, RZ ;  /* 0x000000545555723e */ /* 0x000fe200048060ff */
[----:B------:R-:W-:Y:S01]  /*a8c0*/  STSM.16.M88.4 [R159+0x200], R96 ;  /* 0x000200609f007844 */ /* 0x000fe20000000200 */
[----:B------:R-:W-:Y:S02]  /*a8d0*/  F2FP.SATFINITE.E5M2.F32.PACK_AB_MERGE_C R56, R57, R56, RZ ;  /* 0x000000383938723e */ /* 0x000fe400048060ff */
[----:B------:R-:W-:Y:S01]  /*a8e0*/  F2FP.SATFINITE.E5M2.F32.PACK_AB_MERGE_C R58, R59, R58, RZ ;  /* 0x0000003a3b3a723e */ /* 0x000fe200048060ff */
[----:B------:R-:W-:Y:S01]  /*a8f0*/  BAR.SYNC.DEFER_BLOCKING 0x0 ;  /* 0x0000000000007b1d */ /* 0x000fe20000010000 */
[----:B------:R-:W-:Y:S02]  /*a900*/  F2FP.SATFINITE.E5M2.F32.PACK_AB_MERGE_C R53, R53, R52, RZ ;  /* 0x000000343535723e */ /* 0x000fe400048060ff */
[----:B------:R-:W-:Y:S02]  /*a910*/  F2FP.SATFINITE.E5M2.F32.PACK_AB_MERGE_C R55, R55, R54, RZ ;  /* 0x000000363737723e */ /* 0x000fe400048060ff */
[----:B------:R-:W-:-:S02]  /*a920*/  PRMT R146, R120, 0x5410, R117 ;  /* 0x0000541078927816 */ /* 0x000fc40000000075 */
[----:B------:R-:W-:Y:S02]  /*a930*/  PRMT R147, R122, 0x5410, R119 ;  /* 0x000054107a937816 */ /* 0x000fe40000000077 */
[----:B------:R-:W-:Y:S02]  /*a940*/  PRMT R89, R90, 0x5410, R87 ;  /* 0x000054105a597816 */ /* 0x000fe40000000057 */
[----:B------:R-:W-:Y:S02]  /*a950*/  PRMT R88, R88, 0x5410, R85 ;  /* 0x0000541058587816 */ /* 0x000fe40000000055 */
[----:B------:R-:W-:Y:S02]  /*a960*/  PRMT R90, R56, 0x5410, R53 ;  /* 0x00005410385a7816 */ /* 0x000fe40000000035 */
[----:B------:R-:W-:Y:S02]  /*a970*/  PRMT R91, R58, 0x5410, R55 ;  /* 0x000054103a5b7816 */ /* 0x000fe40000000037 */
[----:B------:R-:W-:-:S02]  /*a980*/  F2FP.SATFINITE.E5M2.F32.PACK_AB_MERGE_C R141, R141, R140, RZ ;  /* 0x0000008c8d8d723e */ /* 0x000fc400048060ff */
[----:B------:R-:W-:Y:S02]  /*a990*/  F2FP.SATFINITE.E5M2.F32.PACK_AB_MERGE_C R143, R143, R142, RZ ;  /* 0x0000008e8f8f723e */ /* 0x000fe400048060ff */
[----:B------:R-:W-:Y:S02]  /*a9a0*/  PRMT R32, R16, 0x5410, R141 ;  /* 0x0000541010207816 */ /* 0x000fe4000000008d */
[----:B------:R-:W-:Y:S01]  /*a9b0*/  PRMT R33, R18, 0x5410, R143 ;  /* 0x0000541012217816 */ /* 0x000fe2000000008f */
[----:B------:R-:W3:Y:S01]  /*a9c0*/  LDS.128 R12, [R3] ;  /* 0x00000000030c7984 */ /* 0x000ee20000000c00 */
[----:B------:R-:W-:Y:S02]  /*a9d0*/  F2FP.SATFINITE.E5M2.F32.PACK_AB_MERGE_C R112, R113, R112, RZ ;  /* 0x000000707170723e */ /* 0x000fe400048060ff */
[----:B------:R-:W-:Y:S01]  /*a9e0*/  F2FP.SATFINITE.E5M2.F32.PACK_AB_MERGE_C R114, R115, R114, RZ ;  /* 0x000000727372723e */ /* 0x000fe200048060ff */
[----:B------:R-:W4:Y:S01]  /*a9f0*/  LDS.128 R8, [R3+0x400] ;  /* 0x0004000003087984 */ /* 0x000f220000000c00 */
[----:B------:R-:W-:-:S02]  /*aa00*/  F2FP.SATFINITE.E5M2.F32.PACK_AB_MERGE_C R109, R109, R108, RZ ;  /* 0x0000006c6d6d723e */ /* 0x000fc400048060ff */
[----:B------:R-:W-:Y:S01]  /*aa10*/  F2FP.SATFINITE.E5M2.F32.PACK_AB_MERGE_C R111, R111, R110, RZ ;  /* 0x0000006e6f6f723e */ /* 0x000fe200048060ff */
[----:B------:R-:W-:Y:S01]  /*aa20*/  BAR.SYNC.DEFER_BLOCKING 0x0 ;  /* 0x0000000000007b1d */ /* 0x000fe20000010000 */
        /* <DEDUP_REMOVED lines=8> */
[----:B------:R-:W-:Y:S02]  /*aab0*/  PRMT R34, R112, 0x5410, R109 ;  /* 0x0000541070227816 */ /* 0x000fe4000000006d */
[----:B------:R-:W-:Y:S02]  /*aac0*/  PRMT R35, R114, 0x5410, R111 ;  /* 0x0000541072237816 */ /* 0x000fe4000000006f */
[----:B------:R-:W-:-:S02]  /*aad0*/  PRMT R81, R82, 0x5410, R79 ;  /* 0x0000541052517816 */ /* 0x000fc4000000004f */
[----:B------:R-:W-:Y:S01]  /*aae0*/  PRMT R80, R80, 0x5410, R77 ;  /* 0x0000541050507816 */ /* 0x000fe2000000004d */
[----:B------:R-:W-:Y:S01]  /*aaf0*/  STSM.16.M88.4 [R159], R144 ;  /* 0x000000909f007844 */ /* 0x000fe20000000200 */
[----:B------:R-:W-:Y:S02]  /*ab00*/  PRMT R82, R48, 0x5410, R45 ;  /* 0x0000541030527816 */ /* 0x000fe4000000002d */
[----:B------:R-:W-:Y:S01]  /*ab10*/  PRMT R83, R50, 0x5410, R47 ;  /* 0x0000541032537816 */ /* 0x000fe2000000002f */
[----:B------:R-:W-:Y:S01]  /*ab20*/  STSM.16.M88.4 [R159+0x200], R88 ;  /* 0x000200589f007844 */ /* 0x000fe20000000200 */
[C---:B0-----:R-:W-:Y:S02]  /*ab30*/  PRMT R41, R24.reuse, 0x7770, RZ ;  /* 0x0000777018297816 */ /* 0x041fe400000000ff */
[----:B------:R-:W-:Y:S01]  /*ab40*/  PRMT R39, R24, 0x7771, RZ ;  /* 0x0000777118277816 */ /* 0x000fe200000000ff */
[----:B------:R-:W-:Y:S01]  /*ab50*/  BAR.SYNC.DEFER_BLOCKING 0x0 ;  /* 0x0000000000007b1d */ /* 0x000fe20000010000 */
[----:B-1----:R-:W-:-:S05]  /*ab60*/  PRMT R43, R20, 0x7770, RZ ;  /* 0x00007770142b7816 */ /* 0x002fca00000000ff */
[----:B------:R-:W0:Y:S04]  /*ab70*/  LDS.128 R16, [R3] ;  /* 0x0000000003107984 */ /* 0x000e280000000c00 */
[----:B------:R-:W1:Y:S01]  /*ab80*/  LDS.128 R4, [R3+0x400] ;  /* 0x0004000003047984 */ /* 0x000e620000000c00 */
[----:B------:R-:W-:Y:S06]  /*ab90*/  BAR.SYNC.DEFER_BLOCKING 0x0 ;  /* 0x0000000000007b1d */ /* 0x000fec0000010000 */
[----:B------:R3:W-:Y:S04]  /*aba0*/  STSM.16.M88.4 [R159], R32 ;  /* 0x000000209f007844 */ /* 0x0007e80000000200 */
[----:B------:R-:W-:Y:S01]  /*abb0*/  STSM.16.M88.4 [R159+0x200], R80 ;  /* 0x000200509f007844 */ /* 0x000fe20000000200 */
[----:B------:R-:W-:Y:S01]  /*abc0*/  BAR.SYNC.DEFER_BLOCKING 0x0 ;  /* 0x0000000000007b1d */ /* 0x000fe20000010000 */
[----:B--2---:R-:W-:-:S05]  /*abd0*/  ISETP.GE.AND P0, PT, R36, UR4, PT ;  /* 0x0000000424007c0c */ /* 0x004fca000bf06270 */
[----:B------:R-:W-:Y:S02]  /*abe0*/  ULDC UR4, c[0x0][0x22c] ;  /* 0x00008b0000047ab9 */ /* 0x000fe40000000800 */
[----:B------:R-:W-:Y:S01]  /*abf0*/  ISETP.LT.AND P2, PT, R2, UR4, !P0 ;  /* 0x0000000402007c0c */ /* 0x000fe2000c741270 */
[----:B------:R-:W-:Y:S01]  /*ac00*/  VIADD R2, R158, 0x3 ;  /* 0x000000039e027836 */ /* 0x000fe20000000000 */
[----:B------:R-:W-:Y:S01]  /*ac10*/  ULDC UR4, c[0x0][0x22c] ;  /* 0x00008b0000047ab9 */ /* 0x000fe20000000800 */
[----:B------:R-:W-:Y:S01]  /*ac20*/  ISETP.LT.AND P4, PT, R0, UR7, !P0 ;  /* 0x0000000700007c0c */ /* 0x000fe2000c781270 */
[----:B------:R-:W-:Y:S01]  /*ac30*/  VIADD R0, R158, 0x4 ;  /* 0x000000049e007836 */ /* 0x000fe20000000000 */
[----:B------:R-:W-:Y:S01]  /*ac40*/  ULDC UR7, c[0x0][0x22c] ;  /* 0x00008b0000077ab9 */ /* 0x000fe20000000800 */
[----:B------:R-:W-:Y:S01]  /*ac50*/  ISETP.LT.AND P5, PT, R2, UR4, !P0 ;  /* 0x0000000402007c0c */ /* 0x000fe2000c7a1270 */
[----:B------:R-:W-:Y:S01]  /*ac60*/  ULDC UR4, c[0x0][0x244] ;  /* 0x0000910000047ab9 */ /* 0x000fe20000000800 */
[----:B------:R-:W-:Y:S01]  /*ac70*/  ISETP.LT.AND P1, PT, R158, UR5, !P0 ;  /* 0x000000059e007c0c */ /* 0x000fe2000c721270 */
[----:B------:R-:W-:Y:S01]  /*ac80*/  IMAD R2, R36, UR4, RZ ;  /* 0x0000000424027c24 */ /* 0x000fe2000f8e02ff */
[----:B------:R-:W-:Y:S01]  /*ac90*/  ISETP.LT.AND P3, PT, R0, UR7, !P0 ;  /* 0x0000000700007c0c */ /* 0x000fe2000c761270 */
[----:B------:R-:W-:Y:S01]  /*aca0*/  ULDC.64 UR6, c[0x0][0x220] ;  /* 0x0000880000067ab9 */ /* 0x000fe20000000a00 */
[----:B------:R-:W-:Y:S01]  /*acb0*/  ULDC UR4, c[0x0][0x248] ;  /* 0x0000920000047ab9 */ /* 0x000fe20000000800 */
[----:B------:R-:W-:Y:S01]  /*acc0*/  ULDC UR5, c[0x0][0x22c] ;  /* 0x00008b0000057ab9 */ /* 0x000fe20000000800 */
[----:B------:R-:W-:Y:S01]  /*acd0*/  IADD3 R0, P6, R2, UR6, RZ ;  /* 0x0000000602007c10 */ /* 0x000fe2000ffde0ff */
[----:B------:R-:W-:Y:S01]  /*ace0*/  IMAD R29, R158, UR4, RZ ;  /* 0x000000049e1d7c24 */ /* 0x000fe2000f8e02ff */
[----:B------:R-:W-:-:S02]  /*acf0*/  ULDC UR6, c[0x0][0x22c] ;  /* 0x00008b0000067ab9 */ /* 0x000fc40000000800 */
[----:B------:R-:W-:Y:S01]  /*ad00*/  LEA.HI.X.SX32 R2, R2, UR7, 0x1, P6 ;  /* 0x0000000702027c11 */ /* 0x000fe2000b0f0eff */
[C---:B---3--:R-:W-:Y:S01]  /*ad10*/  VIADD R33, R29.reuse, UR4 ;  /* 0x000000041d217c36 */ /* 0x048fe20008000000 */
[----:B------:R-:W-:-:S03]  /*ad20*/  IADD3 R28, P6, R29, R0, RZ ;  /* 0x000000001d1c7210 */ /* 0x000fc60007fde0ff */
[----:B------:R-:W-:Y:S01]  /*ad30*/  VIADD R35, R33, UR4 ;  /* 0x0000000421237c36 */ /* 0x000fe20008000000 */
[----:B------:R-:W-:Y:S02]  /*ad40*/  LEA.HI.X.SX32 R29, R29, R2, 0x1, P6 ;  /* 0x000000021d1d7211 */ /* 0x000fe400030f0eff */
[----:B------:R-:W-:Y:S01]  /*ad50*/  IADD3 R30, P6, R33, R0, RZ ;  /* 0x00000000211e7210 */ /* 0x000fe20007fde0ff */
[----:B------:R-:W-:Y:S02]  /*ad60*/  VIADD R37, R35, UR4 ;  /* 0x0000000423257c36 */ /* 0x000fe40008000000 */
[----:B------:R2:W-:Y:S01]  /*ad70*/  @P1 STG.E.U8 desc[UR8][R28.64], R41 ;  /* 0x000000291c001986 */ /* 0x0005e2000c101108 */
[----:B------:R-:W-:Y:S01]  /*ad80*/  ISETP.LT.AND P1, PT, R31, UR5, !P0 ;  /* 0x000000051f007c0c */ /* 0x000fe2000c721270 */
[----:B------:R-:W-:Y:S01]  /*ad90*/  ULDC UR5, c[0x0][0x22c] ;  /* 0x00008b0000057ab9 */ /* 0x000fe20000000800 */
[----:B------:R-:W-:Y:S01]  /*ada0*/  LEA.HI.X.SX32 R31, R33, R2, 0x1, P6 ;  /* 0x00000002211f7211 */ /* 0x000fe200030f0eff */
[----:B------:R-:W-:Y:S01]  /*adb0*/  VIADD R33, R158, 0x6 ;  /* 0x000000069e217836 */ /* 0x000fe20000000000 */
[----:B------:R-:W-:-:S03]  /*adc0*/  IADD3 R32, P6, R35, R0, RZ ;  /* 0x0000000023207210 */ /* 0x000fc60007fde0ff */
[----:B------:R3:W-:Y:S01]  /*add0*/  @P2 STG.E.U8 desc[UR8][R30.64], R39 ;  /* 0x000000271e002986 */ /* 0x0007e2000c101108 */
[----:B------:R-:W-:Y:S01]  /*ade0*/  ISETP.LT.AND P2, PT, R33, UR5, !P0 ;  /* 0x0000000521007c0c */ /* 0x000fe2000c741270 */
[----:B------:R-:W-:Y:S01]  /*adf0*/  ULDC UR5, c[0x0][0x22c] ;  /* 0x00008b0000057ab9 */ /* 0x000fe20000000800 */
[----:B------:R-:W-:Y:S01]  /*ae00*/  LEA.HI.X.SX32 R33, R35, R2, 0x1, P6 ;  /* 0x0000000223217211 */ /* 0x000fe200030f0eff */
[----:B--2---:R-:W-:Y:S01]  /*ae10*/  VIADD R29, R158, 0x7 ;  /* 0x000000079e1d7836 */ /* 0x004fe20000000000 */
[----:B------:R-:W-:Y:S01]  /*ae20*/  PRMT R41, R25, 0x7770, RZ ;  /* 0x0000777019297816 */ /* 0x000fe200000000ff */
[C---:B------:R-:W-:Y:S01]  /*ae30*/  VIADD R35, R37.reuse, UR4 ;  /* 0x0000000425237c36 */ /* 0x040fe20008000000 */
[----:B------:R-:W-:-:S03]  /*ae40*/  IADD3 R28, P6, R37, R0, RZ ;  /* 0x00000000251c7210 */ /* 0x000fc60007fde0ff */
[----:B------:R2:W-:Y:S01]  /*ae50*/  @P4 STG.E.U8 desc[UR8][R32.64], R41 ;  /* 0x0000002920004986 */ /* 0x0005e2000c101108 */
[----:B------:R-:W-:Y:S01]  /*ae60*/  ISETP.LT.AND P4, PT, R29, UR5, !P0 ;  /* 0x000000051d007c0c */ /* 0x000fe2000c781270 */
[----:B---3--:R-:W-:Y:S01]  /*ae70*/  VIADD R31, R158, 0x8 ;  /* 0x000000089e1f7836 */ /* 0x008fe20000000000 */
[----:B------:R-:W-:Y:S01]  /*ae80*/  LEA.HI.X.SX32 R29, R37, R2, 0x1, P6 ;  /* 0x00000002251d7211 */ /* 0x000fe200030f0eff */
[----:B------:R-:W-:Y:S01]  /*ae90*/  ULDC UR5, c[0x0][0x22c] ;  /* 0x00008b0000057ab9 */ /* 0x000fe20000000800 */
[----:B------:R-:W-:Y:S01]  /*aea0*/  PRMT R39, R25, 0x7771, RZ ;  /* 0x0000777119277816 */ /* 0x000fe200000000ff */
[C---:B------:R-:W-:Y:S01]  /*aeb0*/  VIADD R37, R35.reuse, UR4 ;  /* 0x0000000423257c36 */ /* 0x040fe20008000000 */
[----:B------:R-:W-:-:S03]  /*aec0*/  IADD3 R30, P6, R35, R0, RZ ;  /* 0x00000000231e7210 */ /* 0x000fc60007fde0ff */
[----:B------:R3:W-:Y:S01]  /*aed0*/  @P5 STG.E.U8 desc[UR8][R28.64], R39 ;  /* 0x000000271c005986 */ /* 0x0007e2000c101108 */
[----:B------:R-:W-:Y:S01]  /*aee0*/  ISETP.LT.AND P5, PT, R31, UR5, !P0 ;  /* 0x000000051f007c0c */ /* 0x000fe2000c7a1270 */
[----:B--2---:R-:W-:Y:S01]  /*aef0*/  VIADD R33, R158, 0x9 ;  /* 0x000000099e217836 */ /* 0x004fe20000000000 */
[----:B------:R-:W-:Y:S01]  /*af00*/  LEA.HI.X.SX32 R31, R35, R2, 0x1, P6 ;  /* 0x00000002231f7211 */ /* 0x000fe200030f0eff */
[----:B------:R-:W-:Y:S01]  /*af10*/  ULDC UR5, c[0x0][0x22c] ;  /* 0x00008b0000057ab9 */ /* 0x000fe20000000800 */
        /* <DEDUP_REMOVED lines=32> */
[C---:B------:R-:W-:Y:S01]  /*b120*/  IADD3 R28, P6, R37.reuse, R0, RZ ;  /* 0x00000000251c7210 */ /* 0x040fe20007fde0ff */
[----:B------:R-:W-:Y:S01]  /*b130*/  VIADD R35, R37, UR4 ;  /* 0x0000000425237c36 */ /* 0x000fe20008000000 */
[----:B------:R-:W-:Y:S01]  /*b140*/  PRMT R41, R20, 0x7771, RZ ;  /* 0x0000777114297816 */ /* 0x000fe200000000ff */
[----:B------:R2:W-:Y:S01]  /*b150*/  @P5 STG.E.U8 desc[UR8][R32.64], R43 ;  /* 0x0000002b20005986 */ /* 0x0005e2000c101108 */
[----:B------:R-:W-:Y:S01]  /*b160*/  ISETP.LT.AND P5, PT, R29, UR5, !P0 ;  /* 0x000000051d007c0c */ /* 0x000fe2000c7a1270 */
[----:B------:R-:W-:Y:S01]  /*b170*/  ULDC UR5, c[0x0][0x22c] ;  /* 0x00008b0000057ab9 */ /* 0x000fe20000000800 */
[----:B------:R-:W-:Y:S01]  /*b180*/  LEA.HI.X.SX32 R29, R37, R2, 0x1, P6 ;  /* 0x00000002251d7211 */ /* 0x000fe200030f0eff */
[C---:B---3--:R-:W-:Y:S01]  /*b190*/  VIADD R31, R158.reuse, 0xe ;  /* 0x0000000e9e1f7836 */ /* 0x048fe20000000000 */
[C---:B------:R-:W-:Y:S01]  /*b1a0*/  IADD3 R30, P6, R35.reuse, R0, RZ ;  /* 0x00000000231e7210 */ /* 0x040fe20007fde0ff */
[----:B------:R-:W-:Y:S01]  /*b1b0*/  VIADD R37, R35, UR4 ;  /* 0x0000000423257c36 */ /* 0x000fe20008000000 */
[----:B------:R-:W-:Y:S01]  /*b1c0*/  PRMT R39, R21, 0x7770, RZ ;  /* 0x0000777015277816 */ /* 0x000fe200000000ff */
[----:B------:R3:W-:Y:S01]  /*b1d0*/  @P3 STG.E.U8 desc[UR8][R28.64], R41 ;  /* 0x000000291c003986 */ /* 0x0007e2000c101108 */
[----:B------:R-:W-:Y:S01]  /*b1e0*/  ISETP.LT.AND P3, PT, R31, UR5, !P0 ;  /* 0x000000051f007c0c */ /* 0x000fe2000c761270 */
[----:B------:R-:W-:Y:S01]  /*b1f0*/  ULDC UR5, c[0x0][0x22c] ;  /* 0x00008b0000057ab9 */ /* 0x000fe20000000800 */
[----:B------:R-:W-:Y:S01]  /*b200*/  LEA.HI.X.SX32 R31, R35, R2, 0x1, P6 ;  /* 0x00000002231f7211 */ /* 0x000fe200030f0eff */
[----:B--2---:R-:W-:Y:S01]  /*b210*/  VIADD R33, R158, 0xf ;  /* 0x0000000f9e217836 */ /* 0x004fe20000000000 */
[C---:B------:R-:W-:Y:S01]  /*b220*/  IADD3 R32, P6, R37.reuse, R0, RZ ;  /* 0x0000000025207210 */ /* 0x040fe20007fde0ff */
[----:B------:R-:W-:-:S02]  /*b230*/  VIADD R35, R37, UR4 ;  /* 0x0000000425237c36 */ /* 0x000fc40008000000 */
[----:B------:R2:W-:Y:S01]  /*b240*/  @P1 STG.E.U8 desc[UR8][R30.64], R39 ;  /* 0x000000271e001986 */ /* 0x0005e2000c101108 */
[----:B------:R-:W-:Y:S01]  /*b250*/  ISETP.LT.AND P1, PT, R33, UR5, !P0 ;  /* 0x0000000521007c0c */ /* 0x000fe2000c721270 */
[----:B------:R-:W-:Y:S01]  /*b260*/  ULDC UR5, c[0x0][0x22c] ;  /* 0x00008b0000057ab9 */ /* 0x000fe20000000800 */
[----:B------:R-:W-:Y:S01]  /*b270*/  LEA.HI.X.SX32 R33, R37, R2, 0x1, P6 ;  /* 0x0000000225217211 */ /* 0x000fe200030f0eff */
[----:B---3--:R-:W-:Y:S01]  /*b280*/  VIADD R29, R158, 0x10 ;  /* 0x000000109e1d7836 */ /* 0x008fe20000000000 */
        /* <DEDUP_REMOVED lines=39> */
[C---:B------:R-:W-:Y:S01]  /*b500*/  VIADD R35, R37.reuse, UR4 ;  /* 0x0000000425237c36 */ /* 0x040fe20008000000 */
[----:B------:R-:W-:Y:S01]  /*b510*/  PRMT R39, R24, 0x7772, RZ ;  /* 0x0000777218277816 */ /* 0x000fe200000000ff */
[----:B------:R-:W-:Y:S01]  /*b520*/  ULDC UR5, c[0x0][0x22c] ;  /* 0x00008b0000057ab9 */ /* 0x000fe20000000800 */
[----:B------:R-:W-:-:S03]  /*b530*/  IADD3 R32, P6, R37, R0, RZ ;  /* 0x0000000025207210 */ /* 0x000fc60007fde0ff */
[----:B------:R2:W-:Y:S01]  /*b540*/  @P2 STG.E.U8 desc[UR8][R30.64], R39 ;  /* 0x000000271e002986 */ /* 0x0005e2000c101108 */
[----:B------:R-:W-:Y:S01]  /*b550*/  ISETP.LT.AND P2, PT, R33, UR5, !P0 ;  /* 0x0000000521007c0c */ /* 0x000fe2000c741270 */
[----:B------:R-:W-:Y:S01]  /*b560*/  ULDC UR5, c[0x0][0x22c] ;  /* 0x00008b0000057ab9 */ /* 0x000fe20000000800 */
[----:B------:R-:W-:Y:S01]  /*b570*/  LEA.HI.X.SX32 R33, R37, R2, 0x1, P6 ;  /* 0x0000000225217211 */ /* 0x000fe200030f0eff */
[C---:B------:R-:W-:Y:S01]  /*b580*/  VIADD R37, R35.reuse, UR4 ;  /* 0x0000000423257c36 */ /* 0x040fe20008000000 */
[----:B---3--:R-:W-:Y:S01]  /*b590*/  PRMT R41, R24, 0x7773, RZ ;  /* 0x0000777318297816 */ /* 0x008fe200000000ff */
[----:B------:R-:W-:Y:S01]  /*b5a0*/  VIADD R24, R158, 0x16 ;  /* 0x000000169e187836 */ /* 0x000fe20000000000 */
[----:B------:R-:W-:-:S03]  /*b5b0*/  IADD3 R28, P6, R35, R0, RZ ;  /* 0x00000000231c7210 */ /* 0x000fc60007fde0ff */
[----:B------:R3:W-:Y:S01]  /*b5c0*/  @P4 STG.E.U8 desc[UR8][R32.64], R41 ;  /* 0x0000002920004986 */ /* 0x0007e2000c101108 */
[----:B------:R-:W-:Y:S01]  /*b5d0*/  LEA.HI.X.SX32 R29, R35, R2, 0x1, P6 ;  /* 0x00000002231d7211 */ /* 0x000fe200030f0eff */
[C---:B------:R-:W-:Y:S01]  /*b5e0*/  VIADD R35, R37.reuse, UR4 ;  /* 0x0000000425237c36 */ /* 0x040fe20008000000 */
[----:B--2---:R-:W-:Y:S02]  /*b5f0*/  IADD3 R30, P6, R37, R0, RZ ;  /* 0x00000000251e7210 */ /* 0x004fe40007fde0ff */
[----:B------:R-:W-:Y:S01]  /*b600*/  ISETP.LT.AND P4, PT, R24, UR5, !P0 ;  /* 0x0000000518007c0c */ /* 0x000fe2000c781270 */
[C---:B------:R-:W-:Y:S01]  /*b610*/  VIADD R24, R158.reuse, 0x17 ;  /* 0x000000179e187836 */ /* 0x040fe20000000000 */
[----:B------:R-:W-:Y:S01]  /*b620*/  PRMT R39, R25, 0x7772, RZ ;  /* 0x0000777219277816 */ /* 0x000fe200000000ff */
[----:B------:R-:W-:Y:S01]  /*b630*/  ULDC UR5, c[0x0][0x22c] ;  /* 0x00008b0000057ab9 */ /* 0x000fe20000000800 */
[----:B------:R-:W-:Y:S02]  /*b640*/  LEA.HI.X.SX32 R31, R37, R2, 0x1, P6 ;  /* 0x00000002251f7211 */ /* 0x000fe400030f0eff */
[----:B------:R-:W-:Y:S01]  /*b650*/  PRMT R37, R25, 0x7773, RZ ;  /* 0x0000777319257816 */ /* 0x000fe200000000ff */
[----:B------:R2:W-:Y:S01]  /*b660*/  @P5 STG.E.U8 desc[UR8][R28.64], R39 ;  /* 0x000000271c005986 */ /* 0x0005e2000c101108 */
[----:B------:R-:W-:Y:S01]  /*b670*/  VIADD R25, R158, 0x18 ;  /* 0x000000189e197836 */ /* 0x000fe20000000000 */
[----:B------:R-:W-:Y:S01]  /*b680*/  ISETP.LT.AND P5, PT, R24, UR5, !P0 ;  /* 0x0000000518007c0c */ /* 0x000fe2000c7a1270 */
[----:B------:R-:W-:Y:S01]  /*b690*/  ULDC UR5, c[0x0][0x22c] ;  /* 0x00008b0000057ab9 */ /* 0x000fe20000000800 */
[C---:B------:R-:W-:Y:S01]  /*b6a0*/  IADD3 R24, P6, R35.reuse, R0, RZ ;  /* 0x0000000023187210 */ /* 0x040fe20007fde0ff */
[----:B------:R4:W-:Y:S01]  /*b6b0*/  @P3 STG.E.U8 desc[UR8][R30.64], R37 ;  /* 0x000000251e003986 */ /* 0x0009e2000c101108 */
[----:B---3--:R-:W-:Y:S01]  /*b6c0*/  VIADD R33, R35, UR4 ;  /* 0x0000000423217c36 */ /* 0x008fe20008000000 */
[----:B------:R-:W-:Y:S01]  /*b6d0*/  ISETP.LT.AND P3, PT, R25, UR5, !P0 ;  /* 0x0000000519007c0c */ /* 0x000fe2000c761270 */
[----:B------:R-:W-:Y:S01]  /*b6e0*/  ULDC UR5, c[0x0][0x22c] ;  /* 0x00008b0000057ab9 */ /* 0x000fe20000000800 */
[----:B------:R-:W-:Y:S01]  /*b6f0*/  LEA.HI.X.SX32 R25, R35, R2, 0x1, P6 ;  /* 0x0000000223197211 */ /* 0x000fe200030f0eff */
[C---:B------:R-:W-:Y:S01]  /*b700*/  VIADD R35, R33.reuse, UR4 ;  /* 0x0000000421237c36 */ /* 0x040fe20008000000 */
[----:B--2---:R-:W-:Y:S01]  /*b710*/  PRMT R39, R26, 0x7772, RZ ;  /* 0x000077721a277816 */ /* 0x004fe200000000ff */
[----:B------:R-:W-:Y:S01]  /*b720*/  VIADD R29, R158, 0x19 ;  /* 0x000000199e1d7836 */ /* 0x000fe20000000000 */
[----:B------:R-:W-:-:S03]  /*b730*/  IADD3 R28, P6, R33, R0, RZ ;  /* 0x00000000211c7210 */ /* 0x000fc60007fde0ff */
[----:B------:R2:W-:Y:S01]  /*b740*/  @P1 STG.E.U8 desc[UR8][R24.64], R39 ;  /* 0x0000002718001986 */ /* 0x0005e2000c101108 */
[----:B------:R-:W-:Y:S01]  /*b750*/  ISETP.LT.AND P1, PT, R29, UR5, !P0 ;  /* 0x000000051d007c0c */ /* 0x000fe2000c721270 */
[----:B------:R-:W-:Y:S01]  /*b760*/  ULDC UR5, c[0x0][0x22c] ;  /* 0x00008b0000057ab9 */ /* 0x000fe20000000800 */
[----:B------:R-:W-:Y:S01]  /*b770*/  LEA.HI.X.SX32 R29, R33, R2, 0x1, P6 ;  /* 0x00000002211d7211 */ /* 0x000fe200030f0eff */
[C---:B------:R-:W-:Y:S01]  /*b780*/  VIADD R33, R35.reuse, UR4 ;  /* 0x0000000423217c36 */ /* 0x040fe20008000000 */
[C---:B----4-:R-:W-:Y:S02]  /*b790*/  IADD3 R30, P6, R35.reuse, R0, RZ ;  /* 0x00000000231e7210 */ /* 0x050fe40007fde0ff */
[----:B------:R-:W-:Y:S01]  /*b7a0*/  PRMT R37, R26, 0x7773, RZ ;  /* 0x000077731a257816 */ /* 0x000fe200000000ff */
[C---:B------:R-:W-:Y:S01]  /*b7b0*/  VIADD R26, R158.reuse, 0x1a ;  /* 0x0000001a9e1a7836 */ /* 0x040fe20000000000 */
[----:B------:R-:W-:Y:S01]  /*b7c0*/  LEA.HI.X.SX32 R31, R35, R2, 0x1, P6 ;  /* 0x00000002231f7211 */ /* 0x000fe200030f0eff */
[----:B------:R-:W-:Y:S01]  /*b7d0*/  VIADD R35, R33, UR4 ;  /* 0x0000000421237c36 */ /* 0x000fe20008000000 */
[----:B--2---:R-:W-:Y:S01]  /*b7e0*/  PRMT R39, R27, 0x7772, RZ ;  /* 0x000077721b277816 */ /* 0x004fe200000000ff */
[----:B------:R-:W-:Y:S01]  /*b7f0*/  VIADD R25, R158, 0x1b ;  /* 0x0000001b9e197836 */ /* 0x000fe20000000000 */
[----:B------:R2:W-:Y:S01]  /*b800*/  @P2 STG.E.U8 desc[UR8][R28.64], R37 ;  /* 0x000000251c002986 */ /* 0x0005e2000c101108 */
[----:B------:R-:W-:Y:S01]  /*b810*/  ISETP.LT.AND P2, PT, R26, UR5, !P0 ;  /* 0x000000051a007c0c */ /* 0x000fe2000c741270 */
[----:B------:R-:W-:Y:S01]  /*b820*/  ULDC UR5, c[0x0][0x22c] ;  /* 0x00008b0000057ab9 */ /* 0x000fe20000000800 */
[----:B------:R-:W-:Y:S01]  /*b830*/  IADD3 R24, P6, R33, R0, RZ ;  /* 0x0000000021187210 */ /* 0x000fe20007fde0ff */
[----:B------:R3:W-:Y:S01]  /*b840*/  @P4 STG.E.U8 desc[UR8][R30.64], R39 ;  /* 0x000000271e004986 */ /* 0x0007e2000c101108 */
[----:B------:R-:W-:Y:S01]  /*b850*/  ISETP.LT.AND P4, PT, R25, UR5, !P0 ;  /* 0x0000000519007c0c */ /* 0x000fe2000c781270 */
[----:B------:R-:W-:Y:S01]  /*b860*/  ULDC UR5, c[0x0][0x22c] ;  /* 0x00008b0000057ab9 */ /* 0x000fe20000000800 */
[----:B------:R-:W-:Y:S01]  /*b870*/  LEA.HI.X.SX32 R25, R33, R2, 0x1, P6 ;  /* 0x0000000221197211 */ /* 0x000fe200030f0eff */
[C---:B------:R-:W-:Y:S01]  /*b880*/  VIADD R33, R35.reuse, UR4 ;  /* 0x0000000423217c36 */ /* 0x040fe20008000000 */
[----:B------:R-:W-:-:S02]  /*b890*/  IADD3 R26, P6, R35, R0, RZ ;  /* 0x00000000231a7210 */ /* 0x000fc40007fde0ff */
[----:B--2---:R-:W-:Y:S01]  /*b8a0*/  PRMT R37, R27, 0x7773, RZ ;  /* 0x000077731b257816 */ /* 0x004fe200000000ff */
[C---:B------:R-:W-:Y:S02]  /*b8b0*/  VIADD R27, R158.reuse, 0x1c ;  /* 0x0000001c9e1b7836 */ /* 0x040fe40000000000 */
[----:B------:R-:W-:Y:S02]  /*b8c0*/  VIADD R29, R158, 0x1d ;  /* 0x0000001d9e1d7836 */ /* 0x000fe40000000000 */
[----:B------:R2:W-:Y:S01]  /*b8d0*/  @P5 STG.E.U8 desc[UR8][R24.64], R37 ;  /* 0x0000002518005986 */ /* 0x0005e2000c101108 */
[----:B------:R-:W-:Y:S01]  /*b8e0*/  ISETP.LT.AND P5, PT, R27, UR5, !P0 ;  /* 0x000000051b007c0c */ /* 0x000fe2000c7a1270 */
[----:B---3--:R-:W-:Y:S01]  /*b8f0*/  VIADD R31, R33, UR4 ;  /* 0x00000004211f7c36 */ /* 0x008fe20008000000 */
[----:B------:R-:W-:Y:S01]  /*b900*/  LEA.HI.X.SX32 R27, R35, R2, 0x1, P6 ;  /* 0x00000002231b7211 */ /* 0x000fe200030f0eff */
[----:B------:R-:W-:Y:S01]  /*b910*/  ULDC UR5, c[0x0][0x22c] ;  /* 0x00008b0000057ab9 */ /* 0x000fe20000000800 */
[----:B------:R-:W-:-:S02]  /*b920*/  PRMT R35, R20, 0x7772, RZ ;  /* 0x0000777214237816 */ /* 0x000fc400000000ff */
[----:B------:R-:W-:-:S03]  /*b930*/  IADD3 R28, P6, R33, R0, RZ ;  /* 0x00000000211c7210 */ /* 0x000fc60007fde0ff */
[----:B------:R3:W-:Y:S01]  /*b940*/  @P3 STG.E.U8 desc[UR8][R26.64], R35 ;  /* 0x000000231a003986 */ /* 0x0007e2000c101108 */
        /* <DEDUP_REMOVED lines=8> */
[----:B------:R-:W-:Y:S01]  /*b9d0*/  LEA.HI.X.SX32 R25, R31, R2, 0x1, P6 ;  /* 0x000000021f197211 */ /* 0x000fe200030f0eff */
[C---:B------:R-:W-:Y:S01]  /*b9e0*/  VIADD R31, R33.reuse, UR4 ;  /* 0x00000004211f7c36 */ /* 0x040fe20008000000 */
[----:B---3--:R-:W-:Y:S02]  /*b9f0*/  IADD3 R26, P6, R33, R0, RZ ;  /* 0x00000000211a7210 */ /* 0x008fe40007fde0ff */
        /* <DEDUP_REMOVED lines=12> */
[----:B--2---:R-:W-:Y:S01]  /*bac0*/  VIADD R29, R31, UR4 ;  /* 0x000000041f1d7c36 */ /* 0x004fe20008000000 */
        /* <DEDUP_REMOVED lines=31> */
[----:B------:R-:W-:Y:S01]  /*bcc0*/  VIADD R25, R158, 0x25 ;  /* 0x000000259e197836 */ /* 0x000fe20000000000 */
[----:B---3--:R-:W-:Y:S01]  /*bcd0*/  PRMT R35, R12, 0x7770, RZ ;  /* 0x000077700c237816 */ /* 0x008fe200000000ff */
[----:B------:R2:W-:Y:S01]  /*bce0*/  @P2 STG.E.U8 desc[UR8][R20.64], R33 ;  /* 0x0000002114002986 */ /* 0x0005e2000c101108 */
[----:B------:R-:W-:Y:S01]  /*bcf0*/  ISETP.LT.AND P2, PT, R23, UR5, !P0 ;  /* 0x0000000517007c0c */ /* 0x000fe2000c741270 */
[----:B------:R-:W-:Y:S01]  /*bd00*/  ULDC UR5, c[0x0][0x22c] ;  /* 0x00008b0000057ab9 */ /* 0x000fe20000000800 */
[----:B------:R-:W-:Y:S01]  /*bd10*/  LEA.HI.X.SX32 R23, R31, R2, 0x1, P6 ;  /* 0x000000021f177211 */ /* 0x000fe200030f0eff */
[C---:B------:R-:W-:Y:S01]  /*bd20*/  VIADD R27, R29.reuse, UR4 ;  /* 0x000000041d1b7c36 */ /* 0x040fe20008000000 */
[----:B------:R-:W-:-:S02]  /*bd30*/  IADD3 R24, P6, R29, R0, RZ ;  /* 0x000000001d187210 */ /* 0x000fc40007fde0ff */
[----:B------:R-:W-:Y:S01]  /*bd40*/  PRMT R31, R12, 0x7771, RZ ;  /* 0x000077710c1f7816 */ /* 0x000fe200000000ff */
[----:B------:R3:W-:Y:S01]  /*bd50*/  @P4 STG.E.U8 desc[UR8][R22.64], R35 ;  /* 0x0000002316004986 */ /* 0x0007e2000c101108 */
[----:B------:R-:W-:Y:S01]  /*bd60*/  ISETP.LT.AND P4, PT, R25, UR5, !P0 ;  /* 0x0000000519007c0c */ /* 0x000fe2000c781270 */
[----:B------:R-:W-:Y:S01]  /*bd70*/  ULDC UR5, c[0x0][0x22c] ;  /* 0x00008b0000057ab9 */ /* 0x000fe20000000800 */
[----:B------:R-:W-:Y:S01]  /*bd80*/  LEA.HI.X.SX32 R25, R29, R2, 0x1, P6 ;  /* 0x000000021d197211 */ /* 0x000fe200030f0eff */
[C---:B--2---:R-:W-:Y:S01]  /*bd90*/  VIADD R21, R158.reuse, 0x26 ;  /* 0x000000269e157836 */ /* 0x044fe20000000000 */
[C---:B------:R-:W-:Y:S01]  /*bda0*/  IADD3 R20, P6, R27.reuse, R0, RZ ;  /* 0x000000001b147210 */ /* 0x040fe20007fde0ff */
[----:B------:R-:W-:Y:S01]  /*bdb0*/  VIADD R29, R27, UR4 ;  /* 0x000000041b1d7c36 */ /* 0x000fe20008000000 */
[----:B------:R-:W-:Y:S01]  /*bdc0*/  PRMT R33, R13, 0x7770, RZ ;  /* 0x000077700d217816 */ /* 0x000fe200000000ff */
[----:B------:R2:W-:Y:S01]  /*bdd0*/  @P5 STG.E.U8 desc[UR8][R24.64], R31 ;  /* 0x0000001f18005986 */ /* 0x0005e2000c101108 */
[----:B------:R-:W-:Y:S01]  /*bde0*/  ISETP.LT.AND P5, PT, R21, UR5, !P0 ;  /* 0x0000000515007c0c */ /* 0x000fe2000c7a1270 */
[----:B------:R-:W-:Y:S01]  /*bdf0*/  ULDC UR5, c[0x0][0x22c] ;  /* 0x00008b0000057ab9 */ /* 0x000fe20000000800 */
[----:B------:R-:W-:Y:S01]  /*be00*/  LEA.HI.X.SX32 R21, R27, R2, 0x1, P6 ;  /* 0x000000021b157211 */ /* 0x000fe200030f0eff */
[----:B---3--:R-:W-:Y:S01]  /*be10*/  VIADD R23, R158, 0x27 ;  /* 0x000000279e177836 */ /* 0x008fe20000000000 */
[C---:B------:R-:W-:Y:S01]  /*be20*/  IADD3 R22, P6, R29.reuse, R0, RZ ;  /* 0x000000001d167210 */ /* 0x040fe20007fde0ff */
[----:B------:R-:W-:-:S02]  /*be30*/  VIADD R27, R29, UR4 ;  /* 0x000000041d1b7c36 */ /* 0x000fc40008000000 */
        /* <DEDUP_REMOVED lines=122> */
[----:B------:R-:W-:Y:S01]  /*c5e0*/  VIADD R27, R29, UR4 ;  /* 0x000000041d1b7c36 */ /* 0x000fe20008000000 */
[----:B------:R-:W-:Y:S01]  /*c5f0*/  ISETP.LT.AND P3, PT, R12, UR5, !P0 ;  /* 0x000000050c007c0c */ /* 0x000fe2000c761270 */
[----:B------:R-:W-:Y:S01]  /*c600*/  VIADD R12, R158, 0x37 ;  /* 0x000000379e0c7836 */ /* 0x000fe20000000000 */
[----:B---3--:R-:W-:Y:S01]  /*c610*/  PRMT R33, R13, 0x7772, RZ ;  /* 0x000077720d217816 */ /* 0x008fe200000000ff */
[----:B------:R-:W-:Y:S01]  /*c620*/  ULDC UR5, c[0x0][0x22c] ;  /* 0x00008b0000057ab9 */ /* 0x000fe20000000800 */
[----:B------:R-:W-:-:S03]  /*c630*/  IADD3 R24, P6, R29, R0, RZ ;  /* 0x000000001d187210 */ /* 0x000fc60007fde0ff */
[----:B------:R3:W-:Y:S01]  /*c640*/  @P1 STG.E.U8 desc[UR8][R22.64], R33 ;  /* 0x0000002116001986 */ /* 0x0007e2000c101108 */
[----:B------:R-:W-:Y:S01]  /*c650*/  LEA.HI.X.SX32 R25, R29, R2, 0x1, P6 ;  /* 0x000000021d197211 */ /* 0x000fe200030f0eff */
[----:B------:R-:W-:Y:S01]  /*c660*/  VIADD R29, R27, UR4 ;  /* 0x000000041b1d7c36 */ /* 0x000fe20008000000 */
[----:B--2---:R-:W-:Y:S01]  /*c670*/  PRMT R31, R13, 0x7773, RZ ;  /* 0x000077730d1f7816 */ /* 0x004fe200000000ff */
[----:B------:R-:W-:Y:S01]  /*c680*/  VIADD R13, R158, 0x38 ;  /* 0x000000389e0d7836 */ /* 0x000fe20000000000 */
[----:B------:R-:W-:Y:S01]  /*c690*/  ISETP.LT.AND P1, PT, R12, UR5, !P0 ;  /* 0x000000050c007c0c */ /* 0x000fe2000c721270 */
[----:B------:R-:W-:Y:S01]  /*c6a0*/  ULDC UR5, c[0x0][0x22c] ;  /* 0x00008b0000057ab9 */ /* 0x000fe20000000800 */
[----:B------:R-:W-:Y:S01]  /*c6b0*/  IADD3 R12, P6, R27, R0, RZ ;  /* 0x000000001b0c7210 */ /* 0x000fe20007fde0ff */
[----:B------:R2:W-:Y:S01]  /*c6c0*/  @P2 STG.E.U8 desc[UR8][R24.64], R31 ;  /* 0x0000001f18002986 */ /* 0x0005e2000c101108 */
[----:B------:R-:W-:Y:S01]  /*c6d0*/  ISETP.LT.AND P2, PT, R13, UR5, !P0 ;  /* 0x000000050d007c0c */ /* 0x000fe2000c741270 */
[----:B------:R-:W-:Y:S01]  /*c6e0*/  VIADD R21, R158, 0x39 ;  /* 0x000000399e157836 */ /* 0x000fe20000000000 */
[----:B------:R-:W-:Y:S01]  /*c6f0*/  LEA.HI.X.SX32 R13, R27, R2, 0x1, P6 ;  /* 0x000000021b0d7211 */ /* 0x000fe200030f0eff */
[C---:B---3--:R-:W-:Y:S01]  /*c700*/  VIADD R23, R29.reuse, UR4 ;  /* 0x000000041d177c36 */ /* 0x048fe20008000000 */
[----:B------:R-:W-:Y:S01]  /*c710*/  PRMT R27, R14, 0x7772, RZ ;  /* 0x000077720e1b7816 */ /* 0x000fe200000000ff */
[----:B------:R-:W-:Y:S01]  /*c720*/  ULDC UR5, c[0x0][0x22c] ;  /* 0x00008b0000057ab9 */ /* 0x000fe20000000800 */
[----:B------:R-:W-:-:S03]  /*c730*/  IADD3 R20, P6, R29, R0, RZ ;  /* 0x000000001d147210 */ /* 0x000fc60007fde0ff */
[----:B------:R3:W-:Y:S01]  /*c740*/  @P4 STG.E.U8 desc[UR8][R12.64], R27 ;  /* 0x0000001b0c004986 */ /* 0x0007e2000c101108 */
[----:B------:R-:W-:Y:S01]  /*c750*/  ISETP.LT.AND P4, PT, R21, UR5, !P0 ;  /* 0x0000000515007c0c */ /* 0x000fe2000c781270 */
[----:B--2---:R-:W-:Y:S01]  /*c760*/  VIADD R25, R23, UR4 ;  /* 0x0000000417197c36 */ /* 0x004fe20008000000 */
[----:B------:R-:W-:Y:S01]  /*c770*/  LEA.HI.X.SX32 R21, R29, R2, 0x1, P6 ;  /* 0x000000021d157211 */ /* 0x000fe200030f0eff */
[----:B------:R-:W-:Y:S01]  /*c780*/  ULDC UR5, c[0x0][0x22c] ;  /* 0x00008b0000057ab9 */ /* 0x000fe20000000800 */
[C---:B------:R-:W-:Y:S02]  /*c790*/  IADD3 R22, P6, R23.reuse, R0, RZ ;  /* 0x0000000017167210 */ /* 0x040fe40007fde0ff */
[----:B------:R-:W-:Y:S01]  /*c7a0*/  PRMT R29, R14, 0x7773, RZ ;  /* 0x000077730e1d7816 */ /* 0x000fe200000000ff */
[C---:B------:R-:W-:Y:S01]  /*c7b0*/  VIADD R14, R158.reuse, 0x3a ;  /* 0x0000003a9e0e7836 */ /* 0x040fe20000000000 */
[----:B------:R-:W-:Y:S02]  /*c7c0*/  LEA.HI.X.SX32 R23, R23, R2, 0x1, P6 ;  /* 0x0000000217177211 */ /* 0x000fe400030f0eff */
[----:B------:R-:W-:Y:S01]  /*c7d0*/  PRMT R31, R15, 0x7772, RZ ;  /* 0x000077720f1f7816 */ /* 0x000fe200000000ff */
[----:B---3--:R-:W-:Y:S01]  /*c7e0*/  VIADD R13, R158, 0x3b ;  /* 0x0000003b9e0d7836 */ /* 0x008fe20000000000 */
[----:B------:R2:W-:Y:S01]  /*c7f0*/  @P5 STG.E.U8 desc[UR8][R20.64], R29 ;  /* 0x0000001d14005986 */ /* 0x0005e2000c101108 */
[----:B------:R-:W-:Y:S01]  /*c800*/  ISETP.LT.AND P5, PT, R14, UR5, !P0 ;  /* 0x000000050e007c0c */ /* 0x000fe2000c7a1270 */
[----:B------:R-:W-:Y:S01]  /*c810*/  ULDC UR5, c[0x0][0x22c] ;  /* 0x00008b0000057ab9 */ /* 0x000fe20000000800 */
[C---:B------:R-:W-:Y:S01]  /*c820*/  IADD3 R12, P6, R25.reuse, R0, RZ ;  /* 0x00000000190c7210 */ /* 0x040fe20007fde0ff */
[----:B------:R3:W-:Y:S01]  /*c830*/  @P3 STG.E.U8 desc[UR8][R22.64], R31 ;  /* 0x0000001f16003986 */ /* 0x0007e2000c101108 */
[----:B------:R-:W-:Y:S01]  /*c840*/  VIADD R27, R25, UR4 ;  /* 0x00000004191b7c36 */ /* 0x000fe20008000000 */
        /* <DEDUP_REMOVED lines=72> */
[----:B0-----:R-:W-:Y:S01]  /*ccd0*/  PRMT R27, R16, 0x7770, RZ ;  /* 0x00007770101b7816 */ /* 0x001fe200000000ff */
[----:B------:R0:W-:Y:S01]  /*cce0*/  @P5 STG.E.U8 desc[UR8][R8.64], R25 ;  /* 0x0000001908005986 */ /* 0x0001e2000c101108 */
[----:B------:R-:W-:Y:S01]  /*ccf0*/  ISETP.LT.AND P5, PT, R11, UR5, !P0 ;  /* 0x000000050b007c0c */ /* 0x000fe2000c7a1270 */
[----:B------:R-:W-:Y:S01]  /*cd00*/  ULDC UR5, c[0x0][0x22c] ;  /* 0x00008b0000057ab9 */ /* 0x000fe20000000800 */
[----:B------:R-:W-:Y:S01]  /*cd10*/  LEA.HI.X.SX32 R11, R23, R2, 0x1, P6 ;  /* 0x00000002170b7211 */ /* 0x000fe200030f0eff */
[C---:B------:R-:W-:Y:S01]  /*cd20*/  VIADD R15, R21.reuse, UR4 ;  /* 0x00000004150f7c36 */ /* 0x040fe20008000000 */
[----:B------:R-:W-:Y:S01]  /*cd30*/  IADD3 R12, P6, R21, R0, RZ ;  /* 0x00000000150c7210 */ /* 0x000fe20007fde0ff */
[----:B------:R-:W-:Y:S01]  /*cd40*/  VIADD R14, R158, 0x52 ;  /* 0x000000529e0e7836 */ /* 0x000fe20000000000 */
[----:B------:R-:W-:Y:S01]  /*cd50*/  PRMT R23, R16, 0x7771, RZ ;  /* 0x0000777110177816 */ /* 0x000fe200000000ff */
[----:B------:R2:W-:Y:S01]  /*cd60*/  @P3 STG.E.U8 desc[UR8][R10.64], R27 ;  /* 0x0000001b0a003986 */ /* 0x0005e2000c101108 */
[----:B------:R-:W-:Y:S01]  /*cd70*/  ISETP.LT.AND P3, PT, R13, UR5, !P0 ;  /* 0x000000050d007c0c */ /* 0x000fe2000c761270 */
[----:B------:R-:W-:Y:S01]  /*cd80*/  ULDC UR5, c[0x0][0x22c] ;  /* 0x00008b0000057ab9 */ /* 0x000fe20000000800 */
[----:B------:R-:W-:Y:S01]  /*cd90*/  LEA.HI.X.SX32 R13, R21, R2, 0x1, P6 ;  /* 0x00000002150d7211 */ /* 0x000fe200030f0eff */
[C---:B0-----:R-:W-:Y:S01]  /*cda0*/  VIADD R9, R158.reuse, 0x46 ;  /* 0x000000469e097836 */ /* 0x041fe20000000000 */
[C---:B------:R-:W-:Y:S01]  /*cdb0*/  IADD3 R8, P6, R15.reuse, R0, RZ ;  /* 0x000000000f087210 */ /* 0x040fe20007fde0ff */
[----:B------:R-:W-:Y:S01]  /*cdc0*/  VIADD R21, R15, UR4 ;  /* 0x000000040f157c36 */ /* 0x000fe20008000000 */
        /* <DEDUP_REMOVED lines=8> */
[----:B-1----:R-:W-:Y:S01]  /*ce50*/  PRMT R27, R7, 0x7770, RZ ;  /* 0x00007770071b7816 */ /* 0x002fe200000000ff */
[----:B------:R1:W-:Y:S01]  /*ce60*/  @P2 STG.E.U8 desc[UR8][R8.64], R25 ;  /* 0x0000001908002986 */ /* 0x0003e2000c101108 */
[----:B------:R-:W-:Y:S01]  /*ce70*/  ISETP.LT.AND P2, PT, R11, UR5, !P0 ;  /* 0x000000050b007c0c */ /* 0x000fe2000c741270 */
[----:B------:R-:W-:Y:S01]  /*ce80*/  ULDC UR5, c[0x0][0x22c] ;  /* 0x00008b0000057ab9 */ /* 0x000fe20000000800 */
[----:B------:R-:W-:Y:S01]  /*ce90*/  LEA.HI.X.SX32 R11, R21, R2, 0x1, P6 ;  /* 0x00000002150b7211 */ /* 0x000fe200030f0eff */
[----:B0-----:R-:W-:Y:S01]  /*cea0*/  VIADD R13, R158, 0x48 ;  /* 0x000000489e0d7836 */ /* 0x001fe20000000000 */
[----:B------:R-:W-:Y:S01]  /*ceb0*/  PRMT R23, R17, 0x7771, RZ ;  /* 0x0000777111177816 */ /* 0x000fe200000000ff */
[C---:B------:R-:W-:Y:S01]  /*cec0*/  VIADD R21, R15.reuse, UR4 ;  /* 0x000000040f157c36 */ /* 0x040fe20008000000 */
[----:B------:R-:W-:-:S03]  /*ced0*/  IADD3 R12, P6, R15, R0, RZ ;  /* 0x000000000f0c7210 */ /* 0x000fc60007fde0ff */
[----:B------:R0:W-:Y:S01]  /*cee0*/  @P4 STG.E.U8 desc[UR8][R10.64], R23 ;  /* 0x000000170a004986 */ /* 0x0001e2000c101108 */
[----:B------:R-:W-:Y:S01]  /*cef0*/  ISETP.LT.AND P4, PT, R13, UR5, !P0 ;  /* 0x000000050d007c0c */ /* 0x000fe2000c781270 */
[----:B-1----:R-:W-:Y:S01]  /*cf00*/  VIADD R9, R158, 0x49 ;  /* 0x000000499e097836 */ /* 0x002fe20000000000 */
[----:B------:R-:W-:Y:S01]  /*cf10*/  LEA.HI.X.SX32 R13, R15, R2, 0x1, P6 ;  /* 0x000000020f0d7211 */ /* 0x000fe200030f0eff */
[----:B------:R-:W-:Y:S01]  /*cf20*/  ULDC UR5, c[0x0][0x22c] ;  /* 0x00008b0000057ab9 */ /* 0x000fe20000000800 */
[----:B------:R-:W-:Y:S01]  /*cf30*/  PRMT R25, R18, 0x7770, RZ ;  /* 0x0000777012197816 */ /* 0x000fe200000000ff */
[C---:B------:R-:W-:Y:S01]  /*cf40*/  VIADD R15, R21.reuse, UR4 ;  /* 0x00000004150f7c36 */ /* 0x040fe20008000000 */
[----:B------:R-:W-:-:S03]  /*cf50*/  IADD3 R8, P6, R21, R0, RZ ;  /* 0x0000000015087210 */ /* 0x000fc60007fde0ff */
[----:B------:R1:W-:Y:S01]  /*cf60*/  @P5 STG.E.U8 desc[UR8][R12.64], R25 ;  /* 0x000000190c005986 */ /* 0x0003e2000c101108 */
[----:B------:R-:W-:Y:S01]  /*cf70*/  ISETP.LT.AND P5, PT, R9, UR5, !P0 ;  /* 0x0000000509007c0c */ /* 0x000fe2000c7a1270 */
[----:B0-----:R-:W-:Y:S01]  /*cf80*/  VIADD R11, R158, 0x4a ;  /* 0x0000004a9e0b7836 */ /* 0x001fe20000000000 */
[----:B------:R-:W-:Y:S01]  /*cf90*/  LEA.HI.X.SX32 R9, R21, R2, 0x1, P6 ;  /* 0x0000000215097211 */ /* 0x000fe200030f0eff */
[----:B------:R-:W-:Y:S01]  /*cfa0*/  ULDC UR5, c[0x0][0x22c] ;  /* 0x00008b0000057ab9 */ /* 0x000fe20000000800 */
        /* <DEDUP_REMOVED lines=56> */
[----:B------:R-:W-:Y:S02]  /*d330*/  PRMT R25, R6, 0x7770, RZ ;  /* 0x0000777006197816 */ /* 0x000fe400000000ff */
[----:B------:R-:W-:-:S03]  /*d340*/  IADD3 R12, P6, R21, R0, RZ ;  /* 0x00000000150c7210 */ /* 0x000fc60007fde0ff */
[----:B------:R1:W-:Y:S01]  /*d350*/  @P2 STG.E.U8 desc[UR8][R10.64], R25 ;  /* 0x000000190a002986 */ /* 0x0003e2000c101108 */
[----:B------:R-:W-:Y:S01]  /*d360*/  ISETP.LT.AND P2, PT, R13, UR5, !P0 ;  /* 0x000000050d007c0c */ /* 0x000fe2000c741270 */
[----:B------:R-:W-:Y:S01]  /*d370*/  ULDC UR5, c[0x0][0x22c] ;  /* 0x00008b0000057ab9 */ /* 0x000fe20000000800 */
[C---:B------:R-:W-:Y:S01]  /*d380*/  LEA.HI.X.SX32 R13, R21.reuse, R2, 0x1, P6 ;  /* 0x00000002150d7211 */ /* 0x040fe200030f0eff */
[----:B------:R-:W-:Y:S01]  /*d390*/  VIADD R21, R21, UR4 ;  /* 0x0000000415157c36 */ /* 0x000fe20008000000 */
[----:B0-----:R-:W-:Y:S02]  /*d3a0*/  PRMT R23, R6, 0x7771, RZ ;  /* 0x0000777106177816 */ /* 0x001fe400000000ff */
[----:B------:R-:W-:Y:S01]  /*d3b0*/  ISETP.LT.AND P6, PT, R14, UR5, !P0 ;  /* 0x000000050e007c0c */ /* 0x000fe2000c7c1270 */
[C---:B------:R-:W-:Y:S01]  /*d3c0*/  VIADD R15, R21.reuse, UR4 ;  /* 0x00000004150f7c36 */ /* 0x040fe20008000000 */
[----:B------:R-:W-:Y:S01]  /*d3d0*/  ULDC UR5, c[0x0][0x22c] ;  /* 0x00008b0000057ab9 */ /* 0x000fe20000000800 */
[----:B------:R0:W-:Y:S01]  /*d3e0*/  @P4 STG.E.U8 desc[UR8][R12.64], R23 ;  /* 0x000000170c004986 */ /* 0x0001e2000c101108 */
[----:B------:R-:W-:Y:S01]  /*d3f0*/  IADD3 R8, P4, R21, R0, RZ ;  /* 0x0000000015087210 */ /* 0x000fe20007f9e0ff */
[----:B------:R-:W-:Y:S01]  /*d400*/  VIADD R14, R158, 0x53 ;  /* 0x000000539e0e7836 */ /* 0x000fe20000000000 */
[----:B-1----:R-:W-:-:S02]  /*d410*/  PRMT R25, R7, 0x7771, RZ ;  /* 0x0000777107197816 */ /* 0x002fc400000000ff */
[----:B------:R-:W-:Y:S01]  /*d420*/  LEA.HI.X.SX32 R9, R21, R2, 0x1, P4 ;  /* 0x0000000215097211 */ /* 0x000fe200020f0eff */
[C---:B------:R-:W-:Y:S01]  /*d430*/  VIADD R21, R15.reuse, UR4 ;  /* 0x000000040f157c36 */ /* 0x040fe20008000000 */
[----:B------:R-:W-:-:S03]  /*d440*/  IADD3 R10, P4, R15, R0, RZ ;  /* 0x000000000f0a7210 */ /* 0x000fc60007f9e0ff */
[----:B------:R1:W-:Y:S01]  /*d450*/  @P5 STG.E.U8 desc[UR8][R8.64], R27 ;  /* 0x0000001b08005986 */ /* 0x0003e2000c101108 */
[----:B------:R-:W-:Y:S02]  /*d460*/  LEA.HI.X.SX32 R11, R15, R2, 0x1, P4 ;  /* 0x000000020f0b7211 */ /* 0x000fe400020f0eff */
[----:B------:R-:W-:Y:S01]  /*d470*/  ISETP.LT.AND P5, PT, R14, UR5, !P0 ;  /* 0x000000050e007c0c */ /* 0x000fe2000c7a1270 */
[----:B------:R-:W-:Y:S01]  /*d480*/  VIADD R14, R158, 0x54 ;  /* 0x000000549e0e7836 */ /* 0x000fe20000000000 */
[C---:B0-----:R-:W-:Y:S01]  /*d490*/  IADD3 R12, P4, R21.reuse, R0, RZ ;  /* 0x00000000150c7210 */ /* 0x041fe20007f9e0ff */
[----:B------:R-:W-:Y:S01]  /*d4a0*/  ULDC UR5, c[0x0][0x22c] ;  /* 0x00008b0000057ab9 */ /* 0x000fe20000000800 */
[----:B------:R-:W-:Y:S01]  /*d4b0*/  PRMT R23, R16, 0x7772, RZ ;  /* 0x0000777210177816 */ /* 0x000fe200000000ff */
[----:B------:R0:W-:Y:S01]  /*d4c0*/  @P3 STG.E.U8 desc[UR8][R10.64], R25 ;  /* 0x000000190a003986 */ /* 0x0001e2000c101108 */
[C---:B------:R-:W-:Y:S01]  /*d4d0*/  LEA.HI.X.SX32 R13, R21.reuse, R2, 0x1, P4 ;  /* 0x00000002150d7211 */ /* 0x040fe200020f0eff */
[----:B------:R-:W-:Y:S01]  /*d4e0*/  VIADD R21, R21, UR4 ;  /* 0x0000000415157c36 */ /* 0x000fe20008000000 */
[----:B------:R-:W-:Y:S01]  /*d4f0*/  ISETP.LT.AND P3, PT, R14, UR5, !P0 ;  /* 0x000000050e007c0c */ /* 0x000fe2000c761270 */
[----:B------:R-:W-:Y:S01]  /*d500*/  VIADD R14, R158, 0x55 ;  /* 0x000000559e0e7836 */ /* 0x000fe20000000000 */
[----:B------:R-:W-:Y:S01]  /*d510*/  ULDC UR4, c[0x0][0x22c] ;  /* 0x00008b0000047ab9 */ /* 0x000fe20000000800 */
[----:B------:R2:W-:Y:S01]  /*d520*/  @P1 STG.E.U8 desc[UR8][R12.64], R23 ;  /* 0x000000170c001986 */ /* 0x0005e2000c101108 */
[C---:B-1----:R-:W-:Y:S01]  /*d530*/  IADD3 R8, P1, R21.reuse, R0, RZ ;  /* 0x0000000015087210 */ /* 0x042fe20007f3e0ff */
[----:B------:R-:W-:Y:S01]  /*d540*/  ULDC UR5, c[0x0][0x22c] ;  /* 0x00008b0000057ab9 */ /* 0x000fe20000000800 */
[----:B------:R-:W-:Y:S01]  /*d550*/  ISETP.LT.AND P4, PT, R14, UR4, !P0 ;  /* 0x000000040e007c0c */ /* 0x000fe2000c781270 */
[----:B------:R-:W-:Y:S01]  /*d560*/  ULDC UR4, c[0x0][0x248] ;  /* 0x0000920000047ab9 */ /* 0x000fe20000000800 */
[C---:B------:R-:W-:Y:S01]  /*d570*/  LEA.HI.X.SX32 R9, R21.reuse, R2, 0x1, P1 ;  /* 0x0000000215097211 */ /* 0x040fe200008f0eff */
[----:B0-----:R-:W-:Y:S01]  /*d580*/  VIADD R10, R158, 0x56 ;  /* 0x000000569e0a7836 */ /* 0x001fe20000000000 */
[----:B------:R-:W-:Y:S01]  /*d590*/  PRMT R15, R16, 0x7773, RZ ;  /* 0x00007773100f7816 */ /* 0x000fe200000000ff */
[----:B------:R-:W-:Y:S01]  /*d5a0*/  VIADD R21, R21, UR4 ;  /* 0x0000000415157c36 */ /* 0x000fe20008000000 */
[----:B------:R-:W-:Y:S01]  /*d5b0*/  ULDC UR4, c[0x0][0x248] ;  /* 0x0000920000047ab9 */ /* 0x000fe20000000800 */
[----:B------:R-:W-:Y:S01]  /*d5c0*/  VIADD R14, R158, 0x57 ;  /* 0x000000579e0e7836 */ /* 0x000fe20000000000 */
[----:B------:R-:W-:Y:S01]  /*d5d0*/  ISETP.LT.AND P1, PT, R10, UR5, !P0 ;  /* 0x000000050a007c0c */ /* 0x000fe2000c721270 */
[----:B------:R0:W-:Y:S01]  /*d5e0*/  @P2 STG.E.U8 desc[UR8][R8.64], R15 ;  /* 0x0000000f08002986 */ /* 0x0001e2000c101108 */
[C---:B------:R-:W-:Y:S01]  /*d5f0*/  IADD3 R10, P2, R21.reuse, R0, RZ ;  /* 0x00000000150a7210 */ /* 0x040fe20007f5e0ff */
[C---:B--2---:R-:W-:Y:S01]  /*d600*/  VIADD R13, R21.reuse, UR4 ;  /* 0x00000004150d7c36 */ /* 0x044fe20008000000 */
[----:B------:R-:W-:Y:S01]  /*d610*/  ULDC UR4, c[0x0][0x248] ;  /* 0x0000920000047ab9 */ /* 0x000fe20000000800 */
[----:B------:R-:W-:Y:S01]  /*d620*/  ULDC UR5, c[0x0][0x22c] ;  /* 0x00008b0000057ab9 */ /* 0x000fe20000000800 */
[----:B------:R-:W-:-:S02]  /*d630*/  LEA.HI.X.SX32 R11, R21, R2, 0x1, P2 ;  /* 0x00000002150b7211 */ /* 0x000fc400010f0eff */
[----:B------:R-:W-:Y:S02]  /*d640*/  PRMT R21, R17, 0x7772, RZ ;  /* 0x0000777211157816 */ /* 0x000fe400000000ff */
[----:B------:R-:W-:Y:S02]  /*d650*/  IADD3 R12, P2, R13, R0, RZ ;  /* 0x000000000d0c7210 */ /* 0x000fe40007f5e0ff */
[----:B------:R-:W-:Y:S01]  /*d660*/  PRMT R17, R17, 0x7773, RZ ;  /* 0x0000777311117816 */ /* 0x000fe200000000ff */
[C---:B0-----:R-:W-:Y:S01]  /*d670*/  VIADD R15, R13.reuse, UR4 ;  /* 0x000000040d0f7c36 */ /* 0x041fe20008000000 */
[----:B------:R0:W-:Y:S01]  /*d680*/  @P6 STG.E.U8 desc[UR8][R10.64], R21 ;  /* 0x000000150a006986 */ /* 0x0001e2000c101108 */
[----:B------:R-:W-:Y:S01]  /*d690*/  LEA.HI.X.SX32 R13, R13, R2, 0x1, P2 ;  /* 0x000000020d0d7211 */ /* 0x000fe200010f0eff */
[----:B------:R-:W-:Y:S01]  /*d6a0*/  ULDC UR4, c[0x0][0x248] ;  /* 0x0000920000047ab9 */ /* 0x000fe20000000800 */
[----:B------:R-:W-:Y:S01]  /*d6b0*/  ISETP.LT.AND P2, PT, R14, UR5, !P0 ;  /* 0x000000050e007c0c */ /* 0x000fe2000c741270 */
[----:B------:R-:W-:Y:S01]  /*d6c0*/  VIADD R14, R158, 0x58 ;  /* 0x000000589e0e7836 */ /* 0x000fe20000000000 */
[C---:B------:R-:W-:Y:S01]  /*d6d0*/  IADD3 R8, P6, R15.reuse, R0, RZ ;  /* 0x000000000f087210 */ /* 0x040fe20007fde0ff */
[----:B------:R1:W-:Y:S01]  /*d6e0*/  @P5 STG.E.U8 desc[UR8][R12.64], R17 ;  /* 0x000000110c005986 */ /* 0x0003e2000c101108 */
[----:B------:R-:W-:Y:S01]  /*d6f0*/  PRMT R23, R18, 0x7772, RZ ;  /* 0x0000777212177816 */ /* 0x000fe200000000ff */
[----:B------:R-:W-:Y:S01]  /*d700*/  ULDC UR5, c[0x0][0x22c] ;  /* 0x00008b0000057ab9 */ /* 0x000fe20000000800 */
[C---:B------:R-:W-:Y:S01]  /*d710*/  LEA.HI.X.SX32 R9, R15.reuse, R2, 0x1, P6 ;  /* 0x000000020f097211 */ /* 0x040fe200030f0eff */
[----:B------:R-:W-:Y:S01]  /*d720*/  VIADD R15, R15, UR4 ;  /* 0x000000040f0f7c36 */ /* 0x000fe20008000000 */
[----:B------:R-:W-:Y:S01]  /*d730*/  ISETP.LT.AND P6, PT, R14, UR5, !P0 ;  /* 0x000000050e007c0c */ /* 0x000fe2000c7c1270 */
[C---:B0-----:R-:W-:Y:S01]  /*d740*/  VIADD R11, R158.reuse, 0x59 ;  /* 0x000000599e0b7836 */ /* 0x041fe20000000000 */
[----:B------:R-:W-:Y:S01]  /*d750*/  ULDC UR5, c[0x0][0x22c] ;  /* 0x00008b0000057ab9 */ /* 0x000fe20000000800 */
[----:B------:R0:W-:Y:S01]  /*d760*/  @P3 STG.E.U8 desc[UR8][R8.64], R23 ;  /* 0x0000001708003986 */ /* 0x0001e2000c101108 */
[----:B------:R-:W-:Y:S01]  /*d770*/  IADD3 R10, P3, R15, R0, RZ ;  /* 0x000000000f0a7210 */ /* 0x000fe20007f7e0ff */
[----:B------:R-:W-:Y:S01]  /*d780*/  ULDC UR4, c[0x0][0x248] ;  /* 0x0000920000047ab9 */ /* 0x000fe20000000800 */
[----:B------:R-:W-:Y:S01]  /*d790*/  ISETP.LT.AND P5, PT, R11, UR5, !P0 ;  /* 0x000000050b007c0c */ /* 0x000fe2000c7a1270 */
[C---:B-1----:R-:W-:Y:S01]  /*d7a0*/  VIADD R17, R15.reuse, UR4 ;  /* 0x000000040f117c36 */ /* 0x042fe20008000000 */
[----:B------:R-:W-:Y:S01]  /*d7b0*/  LEA.HI.X.SX32 R11, R15, R2, 0x1, P3 ;  /* 0x000000020f0b7211 */ /* 0x000fe200018f0eff */
[----:B------:R-:W-:Y:S01]  /*d7c0*/  VIADD R12, R158, 0x5a ;  /* 0x0000005a9e0c7836 */ /* 0x000fe20000000000 */
[----:B------:R-:W-:Y:S01]  /*d7d0*/  PRMT R21, R18, 0x7773, RZ ;  /* 0x0000777312157816 */ /* 0x000fe200000000ff */
[----:B------:R-:W-:Y:S01]  /*d7e0*/  ULDC UR4, c[0x0][0x22c] ;  /* 0x00008b0000047ab9 */ /* 0x000fe20000000800 */
[C---:B------:R-:W-:Y:S01]  /*d7f0*/  PRMT R15, R19.reuse, 0x7772, RZ ;  /* 0x00007772130f7816 */ /* 0x040fe200000000ff */
[----:B------:R-:W-:Y:S01]  /*d800*/  VIADD R13, R158, 0x5b ;  /* 0x0000005b9e0d7836 */ /* 0x000fe20000000000 */
[----:B------:R-:W-:Y:S01]  /*d810*/  PRMT R19, R19, 0x7773, RZ ;  /* 0x0000777313137816 */ /* 0x000fe200000000ff */
[----:B------:R1:W-:Y:S01]  /*d820*/  @P4 STG.E.U8 desc[UR8][R10.64], R21 ;  /* 0x000000150a004986 */ /* 0x0003e2000c101108 */
[C---:B0-----:R-:W-:Y:S01]  /*d830*/  IADD3 R8, P3, R17.reuse, R0, RZ ;  /* 0x0000000011087210 */ /* 0x041fe20007f7e0ff */
[----:B------:R-:W-:Y:S01]  /*d840*/  ULDC UR5, c[0x0][0x22c] ;  /* 0x00008b0000057ab9 */ /* 0x000fe20000000800 */
[----:B------:R-:W-:Y:S01]  /*d850*/  ISETP.LT.AND P4, PT, R12, UR4, !P0 ;  /* 0x000000040c007c0c */ /* 0x000fe2000c781270 */
[----:B------:R-:W-:Y:S01]  /*d860*/  ULDC UR4, c[0x0][0x248] ;  /* 0x0000920000047ab9 */ /* 0x000fe20000000800 */
[C---:B------:R-:W-:Y:S01]  /*d870*/  LEA.HI.X.SX32 R9, R17.reuse, R2, 0x1, P3 ;  /* 0x0000000211097211 */ /* 0x040fe200018f0eff */
[----:B------:R-:W-:Y:S01]  /*d880*/  VIADD R17, R17, UR4 ;  /* 0x0000000411117c36 */ /* 0x000fe20008000000 */
[----:B------:R-:W-:Y:S01]  /*d890*/  ULDC UR4, c[0x0][0x22c] ;  /* 0x00008b0000047ab9 */ /* 0x000fe20000000800 */
[----:B------:R-:W-:Y:S01]  /*d8a0*/  VIADD R14, R158, 0x5d ;  /* 0x0000005d9e0e7836 */ /* 0x000fe20000000000 */
[----:B------:R-:W-:Y:S01]  /*d8b0*/  PRMT R23, R6, 0x7773, RZ ;  /* 0x0000777306177816 */ /* 0x000fe200000000ff */
[----:B------:R0:W-:Y:S01]  /*d8c0*/  @P1 STG.E.U8 desc[UR8][R8.64], R15 ;  /* 0x0000000f08001986 */ /* 0x0001e2000c101108 */
[----:B------:R-:W-:Y:S01]  /*d8d0*/  IADD3 R12, P3, R17, R0, RZ ;  /* 0x00000000110c7210 */ /* 0x000fe20007f7e0ff */
[----:B-1----:R-:W-:Y:S01]  /*d8e0*/  VIADD R10, R158, 0x5c ;  /* 0x0000005c9e0a7836 */ /* 0x002fe20000000000 */
[----:B------:R-:W-:Y:S01]  /*d8f0*/  ISETP.LT.AND P1, PT, R13, UR4, !P0 ;  /* 0x000000040d007c0c */ /* 0x000fe2000c721270 */
[----:B------:R-:W-:Y:S01]  /*d900*/  ULDC UR4, c[0x0][0x248] ;  /* 0x0000920000047ab9 */ /* 0x000fe20000000800 */
[C---:B------:R-:W-:Y:S01]  /*d910*/  LEA.HI.X.SX32 R13, R17.reuse, R2, 0x1, P3 ;  /* 0x00000002110d7211 */ /* 0x040fe200018f0eff */
[----:B------:R-:W-:Y:S01]  /*d920*/  VIADD R17, R17, UR4 ;  /* 0x0000000411117c36 */ /* 0x000fe20008000000 */
[----:B------:R-:W-:Y:S01]  /*d930*/  ULDC UR4, c[0x0][0x248] ;  /* 0x0000920000047ab9 */ /* 0x000fe20000000800 */
[----:B------:R-:W-:Y:S01]  /*d940*/  PRMT R21, R4, 0x7772, RZ ;  /* 0x0000777204157816 */ /* 0x000fe200000000ff */
[----:B------:R-:W-:Y:S01]  /*d950*/  VIADD R18, R158, 0x69 ;  /* 0x000000699e127836 */ /* 0x000fe20000000000 */
[----:B------:R1:W-:Y:S01]  /*d960*/  @P2 STG.E.U8 desc[UR8][R12.64], R19 ;  /* 0x000000130c002986 */ /* 0x0003e2000c101108 */
[C---:B------:R-:W-:Y:S01]  /*d970*/  VIADD R11, R17.reuse, UR4 ;  /* 0x00000004110b7c36 */ /* 0x040fe20008000000 */
[----:B0-----:R-:W-:Y:S01]  /*d980*/  IADD3 R8, P2, R17, R0, RZ ;  /* 0x0000000011087210 */ /* 0x001fe20007f5e0ff */
[----:B------:R-:W-:Y:S01]  /*d990*/  ULDC UR4, c[0x0][0x248] ;  /* 0x0000920000047ab9 */ /* 0x000fe20000000800 */
[----:B------:R-:W-:Y:S01]  /*d9a0*/  ISETP.LT.AND P3, PT, R10, UR5, !P0 ;  /* 0x000000050a007c0c */ /* 0x000fe2000c761270 */
[----:B------:R-:W-:Y:S01]  /*d9b0*/  VIADD R15, R11, UR4 ;  /* 0x000000040b0f7c36 */ /* 0x000fe20008000000 */
[----:B------:R-:W-:Y:S01]  /*d9c0*/  LEA.HI.X.SX32 R9, R17, R2, 0x1, P2 ;  /* 0x0000000211097211 */ /* 0x000fe200010f0eff */
[----:B------:R-:W-:Y:S01]  /*d9d0*/  ULDC UR4, c[0x0][0x248] ;  /* 0x0000920000047ab9 */ /* 0x000fe20000000800 */
[-C--:B------:R-:W-:Y:S01]  /*d9e0*/  IADD3 R10, P2, R11, R0.reuse, RZ ;  /* 0x000000000b0a7210 */ /* 0x080fe20007f5e0ff */
[----:B------:R-:W-:Y:S01]  /*d9f0*/  ULDC UR5, c[0x0][0x22c] ;  /* 0x00008b0000057ab9 */ /* 0x000fe20000000800 */
[----:B------:R-:W-:Y:S01]  /*da00*/  PRMT R17, R4, 0x7773, RZ ;  /* 0x0000777304117816 */ /* 0x000fe200000000ff */
[----:B------:R0:W-:Y:S01]  /*da10*/  @P6 STG.E.U8 desc[UR8][R8.64], R21 ;  /* 0x0000001508006986 */ /* 0x0001e2000c101108 */
[----:B-1----:R-:W-:Y:S01]  /*da20*/  IADD3 R12, P6, R15, R0, RZ ;  /* 0x000000000f0c7210 */ /* 0x002fe20007fde0ff */
[----:B------:R-:W-:Y:S01]  /*da30*/  VIADD R4, R158, 0x5e ;  /* 0x0000005e9e047836 */ /* 0x000fe20000000000 */
[----:B------:R-:W-:-:S02]  /*da40*/  LEA.HI.X.SX32 R11, R11, R2, 0x1, P2 ;  /* 0x000000020b0b7211 */ /* 0x000fc400010f0eff */
[C---:B------:R-:W-:Y:S01]  /*da50*/  LEA.HI.X.SX32 R13, R15.reuse, R2, 0x1, P6 ;  /* 0x000000020f0d7211 */ /* 0x040fe200030f0eff */
[----:B------:R-:W-:Y:S01]  /*da60*/  VIADD R15, R15, UR4 ;  /* 0x000000040f0f7c36 */ /* 0x000fe20008000000 */
[----:B------:R-:W-:Y:S01]  /*da70*/  ISETP.LT.AND P2, PT, R14, UR5, !P0 ;  /* 0x000000050e007c0c */ /* 0x000fe2000c741270 */
[----:B------:R1:W-:Y:S01]  /*da80*/  @P5 STG.E.U8 desc[UR8][R10.64], R17 ;  /* 0x000000110a005986 */ /* 0x0003e2000c101108 */
[----:B------:R-:W-:Y:S01]  /*da90*/  ULDC UR5, c[0x0][0x22c] ;  /* 0x00008b0000057ab9 */ /* 0x000fe20000000800 */
[----:B------:R-:W-:Y:S01]  /*daa0*/  PRMT R19, R5, 0x7772, RZ ;  /* 0x0000777205137816 */ /* 0x000fe200000000ff */
[----:B------:R-:W-:Y:S01]  /*dab0*/  ULDC UR4, c[0x0][0x248] ;  /* 0x0000920000047ab9 */ /* 0x000fe20000000800 */
[----:B------:R-:W-:Y:S01]  /*dac0*/  IADD3 R14, P5, R15, R0, RZ ;  /* 0x000000000f0e7210 */ /* 0x000fe20007fbe0ff */
[----:B------:R-:W2:Y:S01]  /*dad0*/  LDS.128 R8, [R3] ;  /* 0x0000000003087984 */ /* 0x000ea20000000c00 */
[----:B------:R-:W-:Y:S01]  /*dae0*/  ISETP.LT.AND P6, PT, R4, UR5, !P0 ;  /* 0x0000000504007c0c */ /* 0x000fe2000c7c1270 */
[C---:B------:R-:W-:Y:S01]  /*daf0*/  VIADD R4, R158.reuse, 0x5f ;  /* 0x0000005f9e047836 */ /* 0x040fe20000000000 */
[----:B0-----:R-:W-:Y:S01]  /*db00*/  PRMT R21, R5, 0x7773, RZ ;  /* 0x0000777305157816 */ /* 0x001fe200000000ff */
[----:B------:R-:W-:Y:S01]  /*db10*/  ULDC UR5, c[0x0][0x22c] ;  /* 0x00008b0000057ab9 */ /* 0x000fe20000000800 */
[----:B------:R-:W-:Y:S01]  /*db20*/  VIADD R5, R158, 0x60 ;  /* 0x000000609e057836 */ /* 0x000fe20000000000 */
[----:B------:R0:W-:Y:S01]  /*db30*/  @P4 STG.E.U8 desc[UR8][R12.64], R19 ;  /* 0x000000130c004986 */ /* 0x0001e2000c101108 */
[C---:B-1----:R-:W-:Y:S01]  /*db40*/  VIADD R17, R15.reuse, UR4 ;  /* 0x000000040f117c36 */ /* 0x042fe20008000000 */
[----:B------:R-:W-:Y:S01]  /*db50*/  LEA.HI.X.SX32 R15, R15, R2, 0x1, P5 ;  /* 0x000000020f0f7211 */ /* 0x000fe200028f0eff */
[----:B------:R-:W-:Y:S01]  /*db60*/  ULDC UR4, c[0x0][0x22c] ;  /* 0x00008b0000047ab9 */ /* 0x000fe20000000800 */
[----:B------:R-:W-:Y:S01]  /*db70*/  ISETP.LT.AND P4, PT, R4, UR5, !P0 ;  /* 0x0000000504007c0c */ /* 0x000fe2000c781270 */
[----:B------:R-:W-:Y:S01]  /*db80*/  ULDC UR5, c[0x0][0x22c] ;  /* 0x00008b0000057ab9 */ /* 0x000fe20000000800 */
[----:B------:R-:W-:Y:S01]  /*db90*/  IADD3 R4, P5, R17, R0, RZ ;  /* 0x0000000011047210 */ /* 0x000fe20007fbe0ff */
[----:B------:R1:W-:Y:S01]  /*dba0*/  @P1 STG.E.U8 desc[UR8][R14.64], R21 ;  /* 0x000000150e001986 */ /* 0x0003e2000c101108 */
[----:B------:R-:W-:Y:S01]  /*dbb0*/  ISETP.LT.AND P1, PT, R5, UR4, !P0 ;  /* 0x0000000405007c0c */ /* 0x000fe2000c721270 */
[----:B------:R-:W-:Y:S01]  /*dbc0*/  ULDC UR4, c[0x0][0x248] ;  /* 0x0000920000047ab9 */ /* 0x000fe20000000800 */
[C---:B------:R-:W-:Y:S01]  /*dbd0*/  LEA.HI.X.SX32 R5, R17.reuse, R2, 0x1, P5 ;  /* 0x0000000211057211 */ /* 0x040fe200028f0eff */
[----:B------:R-:W-:Y:S01]  /*dbe0*/  VIADD R17, R17, UR4 ;  /* 0x0000000411117c36 */ /* 0x000fe20008000000 */
[----:B0-----:R-:W-:Y:S01]  /*dbf0*/  PRMT R19, R6, 0x7772, RZ ;  /* 0x0000777206137816 */ /* 0x001fe200000000ff */
[----:B------:R-:W-:Y:S01]  /*dc00*/  VIADD R13, R158, 0x61 ;  /* 0x000000619e0d7836 */ /* 0x000fe20000000000 */
[----:B------:R-:W-:-:S03]  /*dc10*/  ULDC UR4, c[0x0][0x22c] ;  /* 0x00008b0000047ab9 */ /* 0x000fc60000000800 */
        /* <DEDUP_REMOVED lines=8> */
[----:B------:R-:W-:Y:S02]  /*dca0*/  PRMT R21, R7, 0x7772, RZ ;  /* 0x0000777207157816 */ /* 0x000fe400000000ff */
[----:B------:R1:W-:Y:S01]  /*dcb0*/  @P2 STG.E.U8 desc[UR8][R12.64], R23 ;  /* 0x000000170c002986 */ /* 0x0003e2000c101108 */
[C---:B------:R-:W-:Y:S01]  /*dcc0*/  VIADD R15, R17.reuse, UR4 ;  /* 0x00000004110f7c36 */ /* 0x040fe20008000000 */
[C---:B0-----:R-:W-:Y:S01]  /*dcd0*/  IADD3 R4, P2, R17.reuse, R0, RZ ;  /* 0x0000000011047210 */ /* 0x041fe20007f5e0ff */
[----:B------:R-:W-:Y:S01]  /*dce0*/  ULDC UR4, c[0x0][0x248] ;  /* 0x0000920000047ab9 */ /* 0x000fe20000000800 */
[----:B------:R-:W-:Y:S01]  /*dcf0*/  ISETP.LT.AND P3, PT, R14, UR5, !P0 ;  /* 0x000000050e007c0c */ /* 0x000fe2000c761270 */
[----:B------:R-:W-:Y:S01]  /*dd00*/  VIADD R14, R158, 0x63 ;  /* 0x000000639e0e7836 */ /* 0x000fe20000000000 */
[----:B------:R-:W-:Y:S01]  /*dd10*/  LEA.HI.X.SX32 R5, R17, R2, 0x1, P2 ;  /* 0x0000000211057211 */ /* 0x000fe200010f0eff */
[C---:B------:R-:W-:Y:S01]  /*dd20*/  VIADD R17, R15.reuse, UR4 ;  /* 0x000000040f117c36 */ /* 0x040fe20008000000 */
[-C--:B------:R-:W-:Y:S01]  /*dd30*/  IADD3 R6, P2, R15, R0.reuse, RZ ;  /* 0x000000000f067210 */ /* 0x080fe20007f5e0ff */
[----:B------:R-:W-:Y:S01]  /*dd40*/  ULDC UR5, c[0x0][0x22c] ;  /* 0x00008b0000057ab9 */ /* 0x000fe20000000800 */
[----:B------:R-:W-:Y:S01]  /*dd50*/  PRMT R19, R7, 0x7773, RZ ;  /* 0x0000777307137816 */ /* 0x000fe200000000ff */
[----:B------:R0:W-:Y:S01]  /*dd60*/  @P6 STG.E.U8 desc[UR8][R4.64], R21 ;  /* 0x0000001504006986 */ /* 0x0001e2000c101108 */
[----:B-1----:R-:W-:Y:S01]  /*dd70*/  IADD3 R12, P6, R17, R0, RZ ;  /* 0x00000000110c7210 */ /* 0x002fe20007fde0ff */
[----:B------:R-:W-:Y:S01]  /*dd80*/  ULDC UR4, c[0x0][0x248] ;  /* 0x0000920000047ab9 */ /* 0x000fe20000000800 */
[----:B------:R-:W-:-:S02]  /*dd90*/  LEA.HI.X.SX32 R7, R15, R2, 0x1, P2 ;  /* 0x000000020f077211 */ /* 0x000fc400010f0eff */
[----:B------:R-:W-:Y:S01]  /*dda0*/  ISETP.LT.AND P2, PT, R14, UR5, !P0 ;  /* 0x000000050e007c0c */ /* 0x000fe2000c741270 */
[----:B------:R-:W-:Y:S01]  /*ddb0*/  VIADD R14, R158, 0x64 ;  /* 0x000000649e0e7836 */ /* 0x000fe20000000000 */
[C---:B------:R-:W-:Y:S01]  /*ddc0*/  LEA.HI.X.SX32 R13, R17.reuse, R2, 0x1, P6 ;  /* 0x00000002110d7211 */ /* 0x040fe200030f0eff */
[----:B------:R-:W-:Y:S01]  /*ddd0*/  VIADD R17, R17, UR4 ;  /* 0x0000000411117c36 */ /* 0x000fe20008000000 */
[----:B--2---:R-:W-:Y:S01]  /*dde0*/  PRMT R23, R8, 0x7770, RZ ;  /* 0x0000777008177816 */ /* 0x004fe200000000ff */
[----:B------:R-:W-:Y:S01]  /*ddf0*/  ULDC UR5, c[0x0][0x22c] ;  /* 0x00008b0000057ab9 */ /* 0x000fe20000000800 */
[----:B------:R1:W-:Y:S01]  /*de00*/  @P4 STG.E.U8 desc[UR8][R6.64], R19 ;  /* 0x0000001306004986 */ /* 0x0003e2000c101108 */
[----:B0-----:R-:W-:Y:S01]  /*de10*/  VIADD R5, R158, 0x65 ;  /* 0x000000659e057836 */ /* 0x001fe20000000000 */
[----:B------:R-:W-:Y:S01]  /*de20*/  ISETP.LT.AND P6, PT, R14, UR5, !P0 ;  /* 0x000000050e007c0c */ /* 0x000fe2000c7c1270 */
[----:B------:R-:W-:Y:S01]  /*de30*/  ULDC UR5, c[0x0][0x22c] ;  /* 0x00008b0000057ab9 */ /* 0x000fe20000000800 */
[----:B------:R-:W-:Y:S01]  /*de40*/  IADD3 R4, P4, R17, R0, RZ ;  /* 0x0000000011047210 */ /* 0x000fe20007f9e0ff */
[----:B------:R-:W-:Y:S01]  /*de50*/  ULDC UR4, c[0x0][0x248] ;  /* 0x0000920000047ab9 */ /* 0x000fe20000000800 */
[----:B------:R0:W-:Y:S01]  /*de60*/  @P1 STG.E.U8 desc[UR8][R12.64], R23 ;  /* 0x000000170c001986 */ /* 0x0001e2000c101108 */
[----:B------:R-:W-:Y:S01]  /*de70*/  ISETP.LT.AND P1, PT, R5, UR5, !P0 ;  /* 0x0000000505007c0c */ /* 0x000fe2000c721270 */
[C---:B------:R-:W-:Y:S01]  /*de80*/  VIADD R15, R17.reuse, UR4 ;  /* 0x00000004110f7c36 */ /* 0x040fe20008000000 */
[----:B------:R-:W-:Y:S01]  /*de90*/  LEA.HI.X.SX32 R5, R17, R2, 0x1, P4 ;  /* 0x0000000211057211 */ /* 0x000fe200020f0eff */
[----:B------:R-:W-:Y:S01]  /*dea0*/  ULDC UR4, c[0x0][0x22c] ;  /* 0x00008b0000047ab9 */ /* 0x000fe20000000800 */
[----:B------:R-:W-:Y:S01]  /*deb0*/  PRMT R17, R9, 0x7770, RZ ;  /* 0x0000777009117816 */ /* 0x000fe200000000ff */
[----:B-1----:R-:W-:Y:S01]  /*dec0*/  VIADD R7, R158, 0x66 ;  /* 0x000000669e077836 */ /* 0x002fe20000000000 */
[----:B------:R-:W-:Y:S01]  /*ded0*/  PRMT R19, R8, 0x7771, RZ ;  /* 0x0000777108137816 */ /* 0x000fe200000000ff */
[----:B------:R-:W-:Y:S01]  /*dee0*/  ULDC UR5, c[0x0][0x22c] ;  /* 0x00008b0000057ab9 */ /* 0x000fe20000000800 */
[----:B------:R-:W-:-:S02]  /*def0*/  IADD3 R6, P4, R15, R0, RZ ;  /* 0x000000000f067210 */ /* 0x000fc40007f9e0ff */
[----:B------:R-:W-:Y:S01]  /*df00*/  PRMT R21, R9, 0x7771, RZ ;  /* 0x0000777109157816 */ /* 0x000fe200000000ff */
[----:B------:R1:W-:Y:S01]  /*df10*/  @P5 STG.E.U8 desc[UR8][R4.64], R19 ;  /* 0x0000001304005986 */ /* 0x0003e2000c101108 */
[----:B------:R-:W-:Y:S01]  /*df20*/  ISETP.LT.AND P5, PT, R7, UR4, !P0 ;  /* 0x0000000407007c0c */ /* 0x000fe2000c7a1270 */
[----:B------:R-:W-:Y:S01]  /*df30*/  ULDC UR4, c[0x0][0x248] ;  /* 0x0000920000047ab9 */ /* 0x000fe20000000800 */
[C---:B------:R-:W-:Y:S01]  /*df40*/  LEA.HI.X.SX32 R7, R15.reuse, R2, 0x1, P4 ;  /* 0x000000020f077211 */ /* 0x040fe200020f0eff */
[----:B------:R-:W-:Y:S01]  /*df50*/  VIADD R15, R15, UR4 ;  /* 0x000000040f0f7c36 */ /* 0x000fe20008000000 */
[----:B------:R-:W-:Y:S01]  /*df60*/  ULDC UR4, c[0x0][0x22c] ;  /* 0x00008b0000047ab9 */ /* 0x000fe20000000800 */
[----:B0-----:R-:W-:Y:S01]  /*df70*/  VIADD R13, R158, 0x67 ;  /* 0x000000679e0d7836 */ /* 0x001fe20000000000 */
[----:B------:R-:W-:Y:S01]  /*df80*/  PRMT R25, R10, 0x7770, RZ ;  /* 0x000077700a197816 */ /* 0x000fe200000000ff */
[----:B------:R0:W-:Y:S01]  /*df90*/  @P3 STG.E.U8 desc[UR8][R6.64], R17 ;  /* 0x0000001106003986 */ /* 0x0001e2000c101108 */
[----:B------:R-:W-:-:S02]  /*dfa0*/  IADD3 R12, P3, R15, R0, RZ ;  /* 0x000000000f0c7210 */ /* 0x000fc40007f7e0ff */
[----:B------:R-:W-:Y:S01]  /*dfb0*/  ISETP.LT.AND P4, PT, R13, UR4, !P0 ;  /* 0x000000040d007c0c */ /* 0x000fe2000c781270 */
[----:B------:R-:W-:Y:S01]  /*dfc0*/  ULDC UR4, c[0x0][0x248] ;  /* 0x0000920000047ab9 */ /* 0x000fe20000000800 */
[----:B-1----:R-:W-:Y:S01]  /*dfd0*/  VIADD R4, R158, 0x68 ;  /* 0x000000689e047836 */ /* 0x002fe20000000000 */
[C---:B------:R-:W-:Y:S01]  /*dfe0*/  LEA.HI.X.SX32 R13, R15.reuse, R2, 0x1, P3 ;  /* 0x000000020f0d7211 */ /* 0x040fe200018f0eff */
[----:B------:R-:W-:Y:S01]  /*dff0*/  VIADD R15, R15, UR4 ;  /* 0x000000040f0f7c36 */ /* 0x000fe20008000000 */
[----:B------:R-:W-:Y:S01]  /*e000*/  ULDC UR4, c[0x0][0x248] ;  /* 0x0000920000047ab9 */ /* 0x000fe20000000800 */
[----:B------:R-:W-:Y:S02]  /*e010*/  PRMT R23, R10, 0x7771, RZ ;  /* 0x000077710a177816 */ /* 0x000fe400000000ff */
[----:B------:R-:W-:Y:S01]  /*e020*/  ISETP.LT.AND P3, PT, R4, UR5, !P0 ;  /* 0x0000000504007c0c */ /* 0x000fe2000c761270 */
[----:B------:R-:W-:Y:S01]  /*e030*/  @P2 STG.E.U8 desc[UR8][R12.64], R21 ;  /* 0x000000150c002986 */ /* 0x000fe2000c101108 */
[C---:B------:R-:W-:Y:S01]  /*e040*/  IADD3 R14, P2, R15.reuse, R0, RZ ;  /* 0x000000000f0e7210 */ /* 0x040fe20007f5e0ff */
[C---:B------:R-:W-:Y:S01]  /*e050*/  VIADD R19, R15.reuse, UR4 ;  /* 0x000000040f137c36 */ /* 0x040fe20008000000 */
[----:B------:R-:W-:Y:S01]  /*e060*/  ULDC UR4, c[0x0][0x22c] ;  /* 0x00008b0000047ab9 */ /* 0x000fe20000000800 */
[----:B------:R1:W2:Y:S01]  /*e070*/  LDS.128 R4, [R3+0x400] ;  /* 0x0004000003047984 */ /* 0x0002a20000000c00 */
[----:B------:R-:W-:Y:S01]  /*e080*/  LEA.HI.X.SX32 R15, R15, R2, 0x1, P2 ;  /* 0x000000020f0f7211 */ /* 0x000fe200010f0eff */
[----:B------:R-:W-:Y:S01]  /*e090*/  ULDC UR5, c[0x0][0x22c] ;  /* 0x00008b0000057ab9 */ /* 0x000fe20000000800 */
[----:B------:R-:W-:-:S03]  /*e0a0*/  IADD3 R16, P2, R19, R0, RZ ;  /* 0x0000000013107210 */ /* 0x000fc60007f5e0ff */
[----:B------:R3:W-:Y:S01]  /*e0b0*/  @P6 STG.E.U8 desc[UR8][R14.64], R25 ;  /* 0x000000190e006986 */ /* 0x0007e2000c101108 */
[C---:B0-----:R-:W-:Y:S01]  /*e0c0*/  LEA.HI.X.SX32 R17, R19.reuse, R2, 0x1, P2 ;  /* 0x0000000213117211 */ /* 0x041fe200010f0eff */
[----:B-1----:R-:W-:Y:S01]  /*e0d0*/  VIADD R3, R158, 0x6a ;  /* 0x0000006a9e037836 */ /* 0x002fe20000000000 */
[----:B------:R-:W-:Y:S01]  /*e0e0*/  ISETP.LT.AND P2, PT, R18, UR4, !P0 ;  /* 0x0000000412007c0c */ /* 0x000fe2000c741270 */
[----:B------:R-:W-:Y:S02]  /*e0f0*/  ULDC UR4, c[0x0][0x248] ;  /* 0x0000920000047ab9 */ /* 0x000fe40000000800 */
[----:B------:R-:W-:Y:S01]  /*e100*/  VIADD R19, R19, UR4 ;  /* 0x0000000413137c36 */ /* 0x000fe20008000000 */
[----:B------:R-:W-:Y:S01]  /*e110*/  ULDC UR4, c[0x0][0x248] ;  /* 0x0000920000047ab9 */ /* 0x000fe20000000800 */
[----:B------:R0:W-:Y:S01]  /*e120*/  @P1 STG.E.U8 desc[UR8][R16.64], R23 ;  /* 0x0000001710001986 */ /* 0x0001e2000c101108 */
[----:B------:R-:W-:Y:S01]  /*e130*/  ISETP.LT.AND P1, PT, R3, UR5, !P0 ;  /* 0x0000000503007c0c */ /* 0x000fe2000c721270 */
[C---:B------:R-:W-:Y:S01]  /*e140*/  VIADD R21, R19.reuse, UR4 ;  /* 0x0000000413157c36 */ /* 0x040fe20008000000 */
[----:B------:R-:W-:Y:S01]  /*e150*/  IADD3 R12, P6, R19, R0, RZ ;  /* 0x00000000130c7210 */ /* 0x000fe20007fde0ff */
[----:B------:R-:W-:Y:S01]  /*e160*/  VIADD R3, R158, 0x6b ;  /* 0x0000006b9e037836 */ /* 0x000fe20000000000 */
[----:B---3--:R-:W-:Y:S01]  /*e170*/  PRMT R25, R11, 0x7770, RZ ;  /* 0x000077700b197816 */ /* 0x008fe200000000ff */
[----:B------:R-:W-:Y:S01]  /*e180*/  ULDC UR4, c[0x0][0x22c] ;  /* 0x00008b0000047ab9 */ /* 0x000fe20000000800 */
[----:B------:R-:W-:Y:S01]  /*e190*/  LEA.HI.X.SX32 R13, R19, R2, 0x1, P6 ;  /* 0x00000002130d7211 */ /* 0x000fe200030f0eff */
[----:B------:R-:W-:Y:S01]  /*e1a0*/  ULDC UR5, c[0x0][0x22c] ;  /* 0x00008b0000057ab9 */ /* 0x000fe20000000800 */
[----:B------:R-:W-:-:S03]  /*e1b0*/  IADD3 R14, P6, R21, R0, RZ ;  /* 0x00000000150e7210 */ /* 0x000fc60007fde0ff */
[----:B------:R2:W-:Y:S01]  /*e1c0*/  @P5 STG.E.U8 desc[UR8][R12.64], R25 ;  /* 0x000000190c005986 */ /* 0x0005e2000c101108 */
[----:B------:R-:W-:Y:S01]  /*e1d0*/  ISETP.LT.AND P5, PT, R3, UR4, !P0 ;  /* 0x0000000403007c0c */ /* 0x000fe2000c7a1270 */
[----:B------:R-:W-:Y:S01]  /*e1e0*/  ULDC UR4, c[0x0][0x248] ;  /* 0x0000920000047ab9 */ /* 0x000fe20000000800 */
[C---:B------:R-:W-:Y:S01]  /*e1f0*/  LEA.HI.X.SX32 R15, R21.reuse, R2, 0x1, P6 ;  /* 0x00000002150f7211 */ /* 0x040fe200030f0eff */
[----:B------:R-:W-:Y:S01]  /*e200*/  VIADD R21, R21, UR4 ;  /* 0x0000000415157c36 */ /* 0x000fe20008000000 */
[----:B0-----:R-:W-:Y:S01]  /*e210*/  PRMT R23, R11, 0x7771, RZ ;  /* 0x000077710b177816 */ /* 0x001fe200000000ff */
[C---:B------:R-:W-:Y:S01]  /*e220*/  VIADD R3, R158.reuse, 0x6c ;  /* 0x0000006c9e037836 */ /* 0x040fe20000000000 */
[----:B------:R-:W-:Y:S02]  /*e230*/  ULDC UR4, c[0x0][0x248] ;  /* 0x0000920000047ab9 */ /* 0x000fe40000000800 */
[C---:B------:R-:W-:Y:S01]  /*e240*/  IADD3 R16, P6, R21.reuse, R0, RZ ;  /* 0x0000000015107210 */ /* 0x040fe20007fde0ff */
[----:B------:R0:W-:Y:S01]  /*e250*/  @P4 STG.E.U8 desc[UR8][R14.64], R23 ;  /* 0x000000170e004986 */ /* 0x0001e2000c101108 */
[----:B------:R-:W-:Y:S01]  /*e260*/  VIADD R19, R21, UR4 ;  /* 0x0000000415137c36 */ /* 0x000fe20008000000 */
[----:B------:R-:W-:Y:S01]  /*e270*/  ISETP.LT.AND P4, PT, R3, UR5, !P0 ;  /* 0x0000000503007c0c */ /* 0x000fe2000c781270 */
[----:B------:R-:W-:Y:S01]  /*e280*/  VIADD R3, R158, 0x6d ;  /* 0x0000006d9e037836 */ /* 0x000fe20000000000 */
[----:B------:R-:W-:Y:S01]  /*e290*/  LEA.HI.X.SX32 R17, R21, R2, 0x1, P6 ;  /* 0x0000000215117211 */ /* 0x000fe200030f0eff */
[----:B------:R-:W-:Y:S01]  /*e2a0*/  ULDC UR4, c[0x0][0x22c] ;  /* 0x00008b0000047ab9 */ /* 0x000fe20000000800 */
[----:B--2---:R-:W-:Y:S01]  /*e2b0*/  PRMT R25, R4, 0x7770, RZ ;  /* 0x0000777004197816 */ /* 0x004fe200000000ff */
        /* <DEDUP_REMOVED lines=17> */
[----:B-1----:R-:W-:Y:S01]  /*e3d0*/  PRMT R25, R5, 0x7770, RZ ;  /* 0x0000777005197816 */ /* 0x002fe200000000ff */
        /* <DEDUP_REMOVED lines=71> */
[----:B------:R-:W-:Y:S01]  /*e850*/  IADD3 R8, P6, R21, R0, RZ ;  /* 0x0000000015087210 */ /* 0x000fe20007fde0ff */
[----:B------:R-:W-:Y:S01]  /*e860*/  ULDC UR5, c[0x0][0x22c] ;  /* 0x00008b0000057ab9 */ /* 0x000fe20000000800 */
[----:B------:R-:W-:-:S02]  /*e870*/  PRMT R19, R9, 0x7773, RZ ;  /* 0x0000777309137816 */ /* 0x000fc400000000ff */
[----:B-1----:R-:W-:Y:S02]  /*e880*/  PRMT R25, R5, 0x7772, RZ ;  /* 0x0000777205197816 */ /* 0x002fe400000000ff */
[----:B0-----:R-:W-:Y:S02]  /*e890*/  PRMT R23, R9, 0x7772, RZ ;  /* 0x0000777209177816 */ /* 0x001fe400000000ff */
[----:B------:R-:W-:-:S03]  /*e8a0*/  LEA.HI.X.SX32 R9, R21, R2, 0x1, P6 ;  /* 0x0000000215097211 */ /* 0x000fc600030f0eff */
[----:B------:R0:W-:Y:S01]  /*e8b0*/  @P3 STG.E.U8 desc[UR8][R12.64], R23 ;  /* 0x000000170c003986 */ /* 0x0001e2000c101108 */
[----:B------:R-:W-:Y:S01]  /*e8c0*/  ISETP.LT.AND P3, PT, R3, UR4, !P0 ;  /* 0x0000000403007c0c */ /* 0x000fe2000c761270 */
[----:B------:R-:W-:Y:S01]  /*e8d0*/  ULDC UR4, c[0x0][0x248] ;  /* 0x0000920000047ab9 */ /* 0x000fe20000000800 */
[C---:B------:R-:W-:Y:S01]  /*e8e0*/  VIADD R3, R158.reuse, 0x78 ;  /* 0x000000789e037836 */ /* 0x040fe20000000000 */
[----:B------:R1:W-:Y:S01]  /*e8f0*/  @P2 STG.E.U8 desc[UR8][R8.64], R19 ;  /* 0x0000001308002986 */ /* 0x0003e2000c101108 */
[----:B------:R-:W-:Y:S01]  /*e900*/  VIADD R21, R21, UR4 ;  /* 0x0000000415157c36 */ /* 0x000fe20008000000 */
[----:B------:R-:W-:Y:S02]  /*e910*/  ULDC UR4, c[0x0][0x248] ;  /* 0x0000920000047ab9 */ /* 0x000fe40000000800 */
[----:B------:R-:W-:Y:S01]  /*e920*/  ISETP.LT.AND P2, PT, R3, UR5, !P0 ;  /* 0x0000000503007c0c */ /* 0x000fe2000c741270 */
[C---:B------:R-:W-:Y:S01]  /*e930*/  VIADD R17, R21.reuse, UR4 ;  /* 0x0000000415117c36 */ /* 0x040fe20008000000 */
[C---:B------:R-:W-:Y:S01]  /*e940*/  IADD3 R14, P6, R21.reuse, R0, RZ ;  /* 0x00000000150e7210 */ /* 0x040fe20007fde0ff */
[----:B------:R-:W-:Y:S01]  /*e950*/  VIADD R3, R158, 0x79 ;  /* 0x000000799e037836 */ /* 0x000fe20000000000 */
[----:B------:R-:W-:Y:S01]  /*e960*/  ULDC UR4, c[0x0][0x22c] ;  /* 0x00008b0000047ab9 */ /* 0x000fe20000000800 */
[----:B0-----:R-:W-:Y:S01]  /*e970*/  PRMT R23, R10, 0x7773, RZ ;  /* 0x000077730a177816 */ /* 0x001fe200000000ff */
[----:B------:R-:W-:Y:S01]  /*e980*/  ULDC UR5, c[0x0][0x22c] ;  /* 0x00008b0000057ab9 */ /* 0x000fe20000000800 */
[----:B------:R-:W-:-:S02]  /*e990*/  LEA.HI.X.SX32 R15, R21, R2, 0x1, P6 ;  /* 0x00000002150f7211 */ /* 0x000fc400030f0eff */
[----:B------:R-:W-:Y:S02]  /*e9a0*/  PRMT R21, R10, 0x7772, RZ ;  /* 0x000077720a157816 */ /* 0x000fe400000000ff */
[----:B------:R-:W-:-:S03]  /*e9b0*/  IADD3 R12, P6, R17, R0, RZ ;  /* 0x00000000110c7210 */ /* 0x000fc60007fde0ff */
[----:B------:R0:W-:Y:S01]  /*e9c0*/  @P1 STG.E.U8 desc[UR8][R14.64], R21 ;  /* 0x000000150e001986 */ /* 0x0001e2000c101108 */
[----:B------:R-:W-:Y:S01]  /*e9d0*/  ISETP.LT.AND P1, PT, R3, UR4, !P0 ;  /* 0x0000000403007c0c */ /* 0x000fe2000c721270 */
[----:B------:R-:W-:Y:S01]  /*e9e0*/  ULDC UR4, c[0x0][0x248] ;  /* 0x0000920000047ab9 */ /* 0x000fe20000000800 */
[C---:B------:R-:W-:Y:S01]  /*e9f0*/  LEA.HI.X.SX32 R13, R17.reuse, R2, 0x1, P6 ;  /* 0x00000002110d7211 */ /* 0x040fe200030f0eff */
[----:B------:R-:W-:Y:S01]  /*ea00*/  VIADD R17, R17, UR4 ;  /* 0x0000000411117c36 */ /* 0x000fe20008000000 */
[----:B------:R-:W-:Y:S01]  /*ea10*/  ULDC UR4, c[0x0][0x248] ;  /* 0x0000920000047ab9 */ /* 0x000fe20000000800 */
[C---:B------:R-:W-:Y:S02]  /*ea20*/  VIADD R3, R158.reuse, 0x7a ;  /* 0x0000007a9e037836 */ /* 0x040fe40000000000 */
[----:B------:R2:W-:Y:S01]  /*ea30*/  @P5 STG.E.U8 desc[UR8][R12.64], R23 ;  /* 0x000000170c005986 */ /* 0x0005e2000c101108 */
[C---:B-1----:R-:W-:Y:S01]  /*ea40*/  IADD3 R8, P6, R17.reuse, R0, RZ ;  /* 0x0000000011087210 */ /* 0x042fe20007fde0ff */
[----:B------:R-:W-:Y:S01]  /*ea50*/  VIADD R19, R17, UR4 ;  /* 0x0000000411137c36 */ /* 0x000fe20008000000 */
[----:B------:R-:W-:Y:S01]  /*ea60*/  ISETP.LT.AND P5, PT, R3, UR5, !P0 ;  /* 0x0000000503007c0c */ /* 0x000fe2000c7a1270 */
[----:B------:R-:W-:Y:S01]  /*ea70*/  VIADD R3, R158, 0x7b ;  /* 0x0000007b9e037836 */ /* 0x000fe20000000000 */
[----:B------:R-:W-:Y:S01]  /*ea80*/  LEA.HI.X.SX32 R9, R17, R2, 0x1, P6 ;  /* 0x0000000211097211 */ /* 0x000fe200030f0eff */
[----:B------:R-:W-:Y:S01]  /*ea90*/  ULDC UR4, c[0x0][0x22c] ;  /* 0x00008b0000047ab9 */ /* 0x000fe20000000800 */
[----:B------:R-:W-:Y:S01]  /*eaa0*/  PRMT R17, R11, 0x7772, RZ ;  /* 0x000077720b117816 */ /* 0x000fe200000000ff */
[----:B------:R-:W-:Y:S01]  /*eab0*/  ULDC UR5, c[0x0][0x22c] ;  /* 0x00008b0000057ab9 */ /* 0x000fe20000000800 */
[----:B------:R-:W-:-:S02]  /*eac0*/  IADD3 R10, P6, R19, R0, RZ ;  /* 0x00000000130a7210 */ /* 0x000fc40007fde0ff */
[----:B0-----:R-:W-:Y:S01]  /*ead0*/  PRMT R21, R11, 0x7773, RZ ;  /* 0x000077730b157816 */ /* 0x001fe200000000ff */
[----:B------:R0:W-:Y:S01]  /*eae0*/  @P4 STG.E.U8 desc[UR8][R8.64], R17 ;  /* 0x0000001108004986 */ /* 0x0001e2000c101108 */
[----:B------:R-:W-:Y:S01]  /*eaf0*/  ISETP.LT.AND P4, PT, R3, UR4, !P0 ;  /* 0x0000000403007c0c */ /* 0x000fe2000c781270 */
[----:B------:R-:W-:Y:S01]  /*eb00*/  ULDC UR4, c[0x0][0x248] ;  /* 0x0000920000047ab9 */ /* 0x000fe20000000800 */
[C---:B------:R-:W-:Y:S01]  /*eb10*/  LEA.HI.X.SX32 R11, R19.reuse, R2, 0x1, P6 ;  /* 0x00000002130b7211 */ /* 0x040fe200030f0eff */
[----:B------:R-:W-:Y:S01]  /*eb20*/  VIADD R19, R19, UR4 ;  /* 0x0000000413137c36 */ /* 0x000fe20008000000 */
[----:B------:R-:W-:Y:S01]  /*eb30*/  ULDC UR4, c[0x0][0x248] ;  /* 0x0000920000047ab9 */ /* 0x000fe20000000800 */
[C---:B------:R-:W-:Y:S01]  /*eb40*/  VIADD R3, R158.reuse, 0x7c ;  /* 0x0000007c9e037836 */ /* 0x040fe20000000000 */
[----:B--2---:R-:W-:Y:S01]  /*eb50*/  PRMT R23, R5, 0x7773, RZ ;  /* 0x0000777305177816 */ /* 0x004fe200000000ff */
[----:B------:R1:W-:Y:S01]  /*eb60*/  @P3 STG.E.U8 desc[UR8][R10.64], R21 ;  /* 0x000000150a003986 */ /* 0x0003e2000c101108 */
[C---:B------:R-:W-:Y:S01]  /*eb70*/  IADD3 R12, P6, R19.reuse, R0, RZ ;  /* 0x00000000130c7210 */ /* 0x040fe20007fde0ff */
[----:B------:R-:W-:Y:S01]  /*eb80*/  VIADD R15, R19, UR4 ;  /* 0x00000004130f7c36 */ /* 0x000fe20008000000 */
[----:B------:R-:W-:Y:S01]  /*eb90*/  ISETP.LT.AND P3, PT, R3, UR5, !P0 ;  /* 0x0000000503007c0c */ /* 0x000fe2000c761270 */
[----:B------:R-:W-:Y:S01]  /*eba0*/  VIADD R3, R158, 0x7d ;  /* 0x0000007d9e037836 */ /* 0x000fe20000000000 */
[----:B------:R-:W-:Y:S01]  /*ebb0*/  LEA.HI.X.SX32 R13, R19, R2, 0x1, P6 ;  /* 0x00000002130d7211 */ /* 0x000fe200030f0eff */
[----:B------:R-:W-:Y:S01]  /*ebc0*/  ULDC UR4, c[0x0][0x22c] ;  /* 0x00008b0000047ab9 */ /* 0x000fe20000000800 */
[----:B0-----:R-:W-:Y:S01]  /*ebd0*/  IADD3 R8, P6, R15, R0, RZ ;  /* 0x000000000f087210 */ /* 0x001fe20007fde0ff */
[----:B------:R-:W-:Y:S01]  /*ebe0*/  ULDC UR5, c[0x0][0x248] ;  /* 0x0000920000057ab9 */ /* 0x000fe20000000800 */
[----:B------:R-:W-:-:S02]  /*ebf0*/  PRMT R19, R4, 0x7773, RZ ;  /* 0x0000777304137816 */ /* 0x000fc400000000ff */
[----:B------:R-:W-:Y:S02]  /*ec00*/  LEA.HI.X.SX32 R9, R15, R2, 0x1, P6 ;  /* 0x000000020f097211 */ /* 0x000fe400030f0eff */
[----:B-1----:R-:W-:Y:S02]  /*ec10*/  PRMT R11, R4, 0x7772, RZ ;  /* 0x00007772040b7816 */ /* 0x002fe400000000ff */
[----:B------:R-:W-:-:S03]  /*ec20*/  PRMT R5, R6, 0x7773, RZ ;  /* 0x0000777306057816 */ /* 0x000fc600000000ff */
[----:B------:R0:W-:Y:S01]  /*ec30*/  @P2 STG.E.U8 desc[UR8][R12.64], R11 ;  /* 0x0000000b0c002986 */ /* 0x0001e2000c101108 */
[----:B------:R-:W-:Y:S01]  /*ec40*/  ISETP.LT.AND P2, PT, R3, UR4, !P0 ;  /* 0x0000000403007c0c */ /* 0x000fe2000c741270 */
[----:B------:R-:W-:Y:S01]  /*ec50*/  ULDC UR4, c[0x0][0x248] ;  /* 0x0000920000047ab9 */ /* 0x000fe20000000800 */
[C---:B------:R-:W-:Y:S01]  /*ec60*/  VIADD R3, R158.reuse, 0x7e ;  /* 0x0000007e9e037836 */ /* 0x040fe20000000000 */
[----:B------:R1:W-:Y:S01]  /*ec70*/  @P1 STG.E.U8 desc[UR8][R8.64], R19 ;  /* 0x0000001308001986 */ /* 0x0003e2000c101108 */
[----:B------:R-:W-:Y:S01]  /*ec80*/  VIADD R15, R15, UR4 ;  /* 0x000000040f0f7c36 */ /* 0x000fe20008000000 */
[----:B------:R-:W-:Y:S01]  /*ec90*/  ULDC UR4, c[0x0][0x248] ;  /* 0x0000920000047ab9 */ /* 0x000fe20000000800 */
[----:B------:R-:W-:Y:S02]  /*eca0*/  VIADD R158, R158, 0x7f ;  /* 0x0000007f9e9e7836 */ /* 0x000fe40000000000 */
[C---:B------:R-:W-:Y:S01]  /*ecb0*/  VIADD R17, R15.reuse, UR4 ;  /* 0x000000040f117c36 */ /* 0x040fe20008000000 */
[----:B------:R-:W-:Y:S01]  /*ecc0*/  ULDC UR4, c[0x0][0x248] ;  /* 0x0000920000047ab9 */ /* 0x000fe20000000800 */
[----:B------:R-:W-:-:S02]  /*ecd0*/  IADD3 R10, P1, R15, R0, RZ ;  /* 0x000000000f0a7210 */ /* 0x000fc40007f3e0ff */
[----:B0-----:R-:W-:Y:S01]  /*ece0*/  VIADD R13, R17, UR4 ;  /* 0x00000004110d7c36 */ /* 0x001fe20008000000 */
[----:B------:R-:W-:Y:S01]  /*ecf0*/  ULDC UR4, c[0x0][0x248] ;  /* 0x0000920000047ab9 */ /* 0x000fe20000000800 */
[----:B------:R-:W-:Y:S02]  /*ed00*/  LEA.HI.X.SX32 R11, R15, R2, 0x1, P1 ;  /* 0x000000020f0b7211 */ /* 0x000fe400008f0eff */
[----:B------:R-:W-:Y:S01]  /*ed10*/  VIADD R15, R13, UR5 ;  /* 0x000000050d0f7c36 */ /* 0x000fe20008000000 */
[-C--:B-1----:R-:W-:Y:S01]  /*ed20*/  IADD3 R8, P1, R17, R0.reuse, RZ ;  /* 0x0000000011087210 */ /* 0x082fe20007f3e0ff */
[----:B------:R-:W-:Y:S01]  /*ed30*/  ULDC UR5, c[0x0][0x248] ;  /* 0x0000920000057ab9 */ /* 0x000fe20000000800 */
[----:B------:R-:W-:Y:S01]  /*ed40*/  IADD3 R12, P6, R13, R0, RZ ;  /* 0x000000000d0c7210 */ /* 0x000fe20007fde0ff */
[----:B------:R-:W-:Y:S01]  /*ed50*/  VIADD R19, R15, UR4 ;  /* 0x000000040f137c36 */ /* 0x000fe20008000000 */
[-C--:B------:R-:W-:Y:S01]  /*ed60*/  LEA.HI.X.SX32 R9, R17, R2.reuse, 0x1, P1 ;  /* 0x0000000211097211 */ /* 0x080fe200008f0eff */
[----:B------:R-:W-:Y:S01]  /*ed70*/  ULDC UR4, c[0x0][0x22c] ;  /* 0x00008b0000047ab9 */ /* 0x000fe20000000800 */
[----:B------:R-:W-:Y:S01]  /*ed80*/  LEA.HI.X.SX32 R13, R13, R2, 0x1, P6 ;  /* 0x000000020d0d7211 */ /* 0x000fe200030f0eff */
[C---:B------:R-:W-:Y:S01]  /*ed90*/  VIADD R21, R19.reuse, UR5 ;  /* 0x0000000513157c36 */ /* 0x040fe20008000000 */
[-C--:B------:R-:W-:Y:S01]  /*eda0*/  IADD3 R16, P1, R19, R0.reuse, RZ ;  /* 0x0000000013107210 */ /* 0x080fe20007f3e0ff */
[----:B------:R0:W-:Y:S01]  /*edb0*/  @P5 STG.E.U8 desc[UR8][R10.64], R25 ;  /* 0x000000190a005986 */ /* 0x0001e2000c101108 */
[----:B------:R-:W-:-:S02]  /*edc0*/  IADD3 R14, P6, R15, R0, RZ ;  /* 0x000000000f0e7210 */ /* 0x000fc40007fde0ff */
[-C--:B------:R-:W-:Y:S01]  /*edd0*/  LEA.HI.X.SX32 R17, R19, R2.reuse, 0x1, P1 ;  /* 0x0000000213117211 */ /* 0x080fe200008f0eff */
[----:B------:R0:W-:Y:S01]  /*ede0*/  @P4 STG.E.U8 desc[UR8][R8.64], R23 ;  /* 0x0000001708004986 */ /* 0x0001e2000c101108 */
[----:B------:R-:W-:Y:S02]  /*edf0*/  LEA.HI.X.SX32 R15, R15, R2, 0x1, P6 ;  /* 0x000000020f0f7211 */ /* 0x000fe400030f0eff */
[----:B------:R-:W-:Y:S02]  /*ee00*/  ISETP.LT.AND P1, PT, R3, UR6, !P0 ;  /* 0x0000000603007c0c */ /* 0x000fe4000c721270 */
[C---:B------:R-:W-:Y:S02]  /*ee10*/  IADD3 R18, P6, R21.reuse, R0, RZ ;  /* 0x0000000015127210 */ /* 0x040fe40007fde0ff */
[----:B------:R-:W-:Y:S02]  /*ee20*/  ISETP.LT.AND P0, PT, R158, UR4, !P0 ;  /* 0x000000049e007c0c */ /* 0x000fe4000c701270 */
[----:B------:R-:W-:-:S02]  /*ee30*/  LEA.HI.X.SX32 R19, R21, R2, 0x1, P6 ;  /* 0x0000000215137211 */ /* 0x000fc400030f0eff */
[----:B------:R-:W-:Y:S02]  /*ee40*/  PRMT R21, R6, 0x7772, RZ ;  /* 0x0000777206157816 */ /* 0x000fe400000000ff */
[C---:B------:R-:W-:Y:S02]  /*ee50*/  PRMT R3, R7.reuse, 0x7773, RZ ;  /* 0x0000777307037816 */ /* 0x040fe400000000ff */
[----:B------:R-:W-:Y:S01]  /*ee60*/  PRMT R7, R7, 0x7772, RZ ;  /* 0x0000777207077816 */ /* 0x000fe200000000ff */
[----:B------:R0:W-:Y:S04]  /*ee70*/  @P3 STG.E.U8 desc[UR8][R12.64], R21 ;  /* 0x000000150c003986 */ /* 0x0001e8000c101108 */
[----:B------:R0:W-:Y:S04]  /*ee80*/  @P2 STG.E.U8 desc[UR8][R14.64], R5 ;  /* 0x000000050e002986 */ /* 0x0001e8000c101108 */
[----:B------:R0:W-:Y:S01]  /*ee90*/  @P1 STG.E.U8 desc[UR8][R16.64], R7 ;  /* 0x0000000710001986 */ /* 0x0001e2000c101108 */
[----:B------:R-:W-:Y:S05]  /*eea0*/  @!P0 EXIT ;  /* 0x000000000000894d */ /* 0x000fea0003800000 */
[----:B------:R-:W-:Y:S01]  /*eeb0*/  STG.E.U8 desc[UR8][R18.64], R3 ;  /* 0x0000000312007986 */ /* 0x000fe2000c101108 */
[----:B------:R-:W-:Y:S05]  /*eec0*/  EXIT ;  /* 0x000000000000794d */ /* 0x000fea0003800000 */
.L_x_2:
[----:B------:R-:W-:-:S00]  /*eed0*/  BRA `(.L_x_2) ;  /* 0xfffffffc00fc7947 */ /* 0x000fc0000383ffff */
[----:B------:R-:W-:-:S00]  /*eee0*/  NOP ;  /* 0x0000000000007918 */ /* 0x000fc00000000000 */
        /* <DEDUP_REMOVED lines=9> */
.L_x_3:


//--------------------- .nv.shared.matmul_kernel  --------------------------
	.section	.nv.shared.matmul_kernel,"aw",@nobits
	.sectionflags	@""
	.align	16
	.zero		1024


//--------------------- .nv.shared.reserved.0     --------------------------
	.section	.nv.shared.reserved.0,"aw",@nobits
	.weak		__nv_reservedSMEM_offset_0_alias
	.size		__nv_reservedSMEM_offset_0_alias, 0, 0
	.other		__nv_reservedSMEM_offset_0_alias,@"STO_CUDA_RESERVED_SHARED STV_DEFAULT"
__nv_reservedSMEM_offset_0_alias:
	.zero		0


//--------------------- .nv.constant0.matmul_kernel --------------------------
	.section	.nv.constant0.matmul_kernel,"a",@progbits
	.sectionflags	@""
	.align	4
.nv.constant0.matmul_kernel:
	.zero		608


//--------------------- SYMBOLS --------------------------

	.type		.nv.reservedSmem.offset0,@object
	.size		.nv.reservedSmem.offset0,0x4
